// auto-generated by cutlass_sweep.gemm — config: {"arch": "sm_90", "cluster_m": 2, "cluster_n": 1, "dtype": "fp16", "dtype_b": "fp16", "layout": "nt", "stages": 0, "tile_k": 16, "tile_m": 384, "tile_n": 8}
#include "cutlass/cutlass.h"
#include "cutlass/gemm/collective/collective_builder.hpp"
#include "cutlass/gemm/device/gemm_universal_adapter.h"
#include "cutlass/gemm/kernel/gemm_universal.hpp"
#include "cutlass/epilogue/collective/collective_builder.hpp"

using ElemA = cutlass::half_t;
using ElemB = cutlass::half_t;
using ElemCD = cutlass::half_t;
using Acc  = float;
using TileShape    = cute::Shape<cute::_384, cute::_8, cute::_16>;
using ClusterShape = cute::Shape<cute::_2, cute::_1, cute::_1>;

using CollectiveEpilogue = typename cutlass::epilogue::collective::CollectiveBuilder<
    cutlass::arch::Sm90, cutlass::arch::OpClassTensorOp,
    TileShape, ClusterShape,
    cutlass::epilogue::collective::EpilogueTileAuto,
    Acc, Acc,
    ElemCD, cutlass::layout::RowMajor, 128 / cutlass::sizeof_bits<ElemCD>::value,
    ElemCD, cutlass::layout::RowMajor, 128 / cutlass::sizeof_bits<ElemCD>::value,
    cutlass::epilogue::collective::EpilogueScheduleAuto
  >::CollectiveOp;

using CollectiveMainloop = typename cutlass::gemm::collective::CollectiveBuilder<
    cutlass::arch::Sm90, cutlass::arch::OpClassTensorOp,
    ElemA, cutlass::layout::RowMajor, 128 / cutlass::sizeof_bits<ElemA>::value,
    ElemB, cutlass::layout::ColumnMajor, 128 / cutlass::sizeof_bits<ElemB>::value,
    Acc,
    TileShape, ClusterShape,
    cutlass::gemm::collective::StageCountAutoCarveout<static_cast<int>(sizeof(typename CollectiveEpilogue::SharedStorage))>,
    cutlass::gemm::collective::KernelScheduleAuto
  >::CollectiveOp;

using GemmKernel = cutlass::gemm::kernel::GemmUniversal<
    cute::Shape<int,int,int,int>,
    CollectiveMainloop,
    CollectiveEpilogue
>;
using Gemm = cutlass::gemm::device::GemmUniversalAdapter<GemmKernel>;

// Force the device kernel symbol into the cubin without needing a host main.
auto* _anchor = &cutlass::device_kernel<GemmKernel>;


// ===== COMPILED SASS (sm_90a) =====

	.target	sm_90a

	.elftype	@"ET_EXEC"


//--------------------- .note.nv.tkinfo           --------------------------
	.section	.note.nv.tkinfo,"",@"SHT_NOTE"
	.sectionflags	@"SHF_NOTE_NV_TKINFO"
	.tkinfo
        /*0018*/ 	.word	0x00000002
        /*0030*/ 	.string	""
        /*0030*/ 	.string	"ptxas"
        /*0030*/ 	.string	"Cuda compilation tools, release 13.0, V13.0.88"
        /*0030*/ 	.string	"Build cuda_13.0.r13.0/compiler.36424714_0"
        /*0030*/ 	.string	"-arch sm_90a -m 64 "



//--------------------- .note.nv.cuinfo           --------------------------
	.section	.note.nv.cuinfo,"",@"SHT_NOTE"
	.sectionflags	@"SHF_NOTE_NV_CUINFO"
        /*0018*/ 	.short	0x0002
        /*001a*/ 	.short	0x005a
        /*001c*/ 	.short	0x0082
	.zero		2


//--------------------- .nv.info                  --------------------------
	.section	.nv.info,"",@"SHT_CUDA_INFO"
	.align	4


	//----- nvinfo : EIATTR_REGCOUNT
	.align		4
        /*0000*/ 	.byte	0x04, 0x2f
        /*0002*/ 	.short	(.L_15 - .L_14)
	.align		4
.L_14:
        /*0004*/ 	.word	index@(_ZN7cutlass13device_kernelINS_4gemm6kernel13GemmUniversalIN4cute5tupleIJiiiiEEENS1_10collective13CollectiveMmaINS1_34MainloopSm90TmaGmmaWarpSpecializedILi18ENS5_IJNS4_1CILi2EEENSA_ILi1EEESC_EEENS1_35KernelTmaWarpSpecializedCooperativeEEENS5_IJNSA_ILi384EEENSA_ILi8EEENSA_ILi16EEEEEENS_6half_tENS5_IJlSC_lEEESK_SL_NS4_8TiledMMAINS4_8MMA_AtomIJNS4_4SM904GMMA24MMA_64x8x16_F32F16F16_SSILNSP_5MajorE0ELSR_0ELNSP_7ScaleInE1ELSS_1EEEEEENS4_6LayoutISD_NS5_IJSC_NSA_ILi0EEESW_EEEEENS5_IJNS4_10UnderscoreESZ_SZ_EEEEENS4_13SM90_TMA_LOADENS4_14ComposedLayoutINS4_7SwizzleILi1ELi4ELi3EEENS4_18smem_ptr_flag_bitsILi16EEENSV_INS5_IJSH_SI_EEENS5_IJSI_SC_EEEEEEEvNS4_8identityENS4_23SM90_TMA_LOAD_MULTICASTES1B_vS1C_EENS_8epilogue10collective6detail29Sm90TmaWarpSpecializedAdapterINS1G_15DefaultEpilogueISK_SL_SL_NS1F_6thread17LinearCombinationISK_Li1EffLNS1K_9ScaleType4KindE0ELNS_15FloatRoundStyleE2ESK_EENS1_15EpilogueDefaultEEEEEvvEEEEvNT_6ParamsE)
        /*0008*/ 	.word	0x000000a8


	//----- nvinfo : EIATTR_FRAME_SIZE
	.align		4
.L_15:
        /*000c*/ 	.byte	0x04, 0x11
        /*000e*/ 	.short	(.L_17 - .L_16)
	.align		4
.L_16:
        /*0010*/ 	.word	index@(_ZN7cutlass13device_kernelINS_4gemm6kernel13GemmUniversalIN4cute5tupleIJiiiiEEENS1_10collective13CollectiveMmaINS1_34MainloopSm90TmaGmmaWarpSpecializedILi18ENS5_IJNS4_1CILi2EEENSA_ILi1EEESC_EEENS1_35KernelTmaWarpSpecializedCooperativeEEENS5_IJNSA_ILi384EEENSA_ILi8EEENSA_ILi16EEEEEENS_6half_tENS5_IJlSC_lEEESK_SL_NS4_8TiledMMAINS4_8MMA_AtomIJNS4_4SM904GMMA24MMA_64x8x16_F32F16F16_SSILNSP_5MajorE0ELSR_0ELNSP_7ScaleInE1ELSS_1EEEEEENS4_6LayoutISD_NS5_IJSC_NSA_ILi0EEESW_EEEEENS5_IJNS4_10UnderscoreESZ_SZ_EEEEENS4_13SM90_TMA_LOADENS4_14ComposedLayoutINS4_7SwizzleILi1ELi4ELi3EEENS4_18smem_ptr_flag_bitsILi16EEENSV_INS5_IJSH_SI_EEENS5_IJSI_SC_EEEEEEEvNS4_8identityENS4_23SM90_TMA_LOAD_MULTICASTES1B_vS1C_EENS_8epilogue10collective6detail29Sm90TmaWarpSpecializedAdapterINS1G_15DefaultEpilogueISK_SL_SL_NS1F_6thread17LinearCombinationISK_Li1EffLNS1K_9ScaleType4KindE0ELNS_15FloatRoundStyleE2ESK_EENS1_15EpilogueDefaultEEEEEvvEEEEvNT_6ParamsE)
        /*0014*/ 	.word	0x00000000


	//----- nvinfo : EIATTR_MIN_STACK_SIZE
	.align		4
.L_17:
        /*0018*/ 	.byte	0x04, 0x12
        /*001a*/ 	.short	(.L_19 - .L_18)
	.align		4
.L_18:
        /*001c*/ 	.word	index@(_ZN7cutlass13device_kernelINS_4gemm6kernel13GemmUniversalIN4cute5tupleIJiiiiEEENS1_10collective13CollectiveMmaINS1_34MainloopSm90TmaGmmaWarpSpecializedILi18ENS5_IJNS4_1CILi2EEENSA_ILi1EEESC_EEENS1_35KernelTmaWarpSpecializedCooperativeEEENS5_IJNSA_ILi384EEENSA_ILi8EEENSA_ILi16EEEEEENS_6half_tENS5_IJlSC_lEEESK_SL_NS4_8TiledMMAINS4_8MMA_AtomIJNS4_4SM904GMMA24MMA_64x8x16_F32F16F16_SSILNSP_5MajorE0ELSR_0ELNSP_7ScaleInE1ELSS_1EEEEEENS4_6LayoutISD_NS5_IJSC_NSA_ILi0EEESW_EEEEENS5_IJNS4_10UnderscoreESZ_SZ_EEEEENS4_13SM90_TMA_LOADENS4_14ComposedLayoutINS4_7SwizzleILi1ELi4ELi3EEENS4_18smem_ptr_flag_bitsILi16EEENSV_INS5_IJSH_SI_EEENS5_IJSI_SC_EEEEEEEvNS4_8identityENS4_23SM90_TMA_LOAD_MULTICASTES1B_vS1C_EENS_8epilogue10collective6detail29Sm90TmaWarpSpecializedAdapterINS1G_15DefaultEpilogueISK_SL_SL_NS1F_6thread17LinearCombinationISK_Li1EffLNS1K_9ScaleType4KindE0ELNS_15FloatRoundStyleE2ESK_EENS1_15EpilogueDefaultEEEEEvvEEEEvNT_6ParamsE)
        /*0020*/ 	.word	0x00000000
.L_19:


//--------------------- .nv.compat                --------------------------
	.section	.nv.compat,"",@"SHT_CUDA_COMPAT_INFO"
	.align	4
        /*0000*/ 	.byte	0x02, 0x09, 0x01, 0x00, 0x02, 0x02, 0x04, 0x00, 0x02, 0x05, 0x05, 0x00, 0x03, 0x07, 0x01, 0x01
        /*0010*/ 	.byte	0x02, 0x03, 0x01, 0x00, 0x02, 0x06, 0x01, 0x00, 0x04, 0x0b, 0x08, 0x00, 0x00, 0x00, 0x00, 0x00
        /*0020*/ 	.byte	0x00, 0x00, 0x00, 0x00


//--------------------- .nv.info._ZN7cutlass13device_kernelINS_4gemm6kernel13GemmUniversalIN4cute5tupleIJiiiiEEENS1_10collective13CollectiveMmaINS1_34MainloopSm90TmaGmmaWarpSpecializedILi18ENS5_IJNS4_1CILi2EEENSA_ILi1EEESC_EEENS1_35KernelTmaWarpSpecializedCooperativeEEENS5_IJNSA_ILi384EEENSA_ILi8EEENSA_ILi16EEEEEENS_6half_tENS5_IJlSC_lEEESK_SL_NS4_8TiledMMAINS4_8MMA_AtomIJNS4_4SM904GMMA24MMA_64x8x16_F32F16F16_SSILNSP_5MajorE0ELSR_0ELNSP_7ScaleInE1ELSS_1EEEEEENS4_6LayoutISD_NS5_IJSC_NSA_ILi0EEESW_EEEEENS5_IJNS4_10UnderscoreESZ_SZ_EEEEENS4_13SM90_TMA_LOADENS4_14ComposedLayoutINS4_7SwizzleILi1ELi4ELi3EEENS4_18smem_ptr_flag_bitsILi16EEENSV_INS5_IJSH_SI_EEENS5_IJSI_SC_EEEEEEEvNS4_8identityENS4_23SM90_TMA_LOAD_MULTICASTES1B_vS1C_EENS_8epilogue10collective6detail29Sm90TmaWarpSpecializedAdapterINS1G_15DefaultEpilogueISK_SL_SL_NS1F_6thread17LinearCombinationISK_Li1EffLNS1K_9ScaleType4KindE0ELNS_15FloatRoundStyleE2ESK_EENS1_15EpilogueDefaultEEEEEvvEEEEvNT_6ParamsE --------------------------
	.section	.nv.info._ZN7cutlass13device_kernelINS_4gemm6kernel13GemmUniversalIN4cute5tupleIJiiiiEEENS1_10collective13CollectiveMmaINS1_34MainloopSm90TmaGmmaWarpSpecializedILi18ENS5_IJNS4_1CILi2EEENSA_ILi1EEESC_EEENS1_35KernelTmaWarpSpecializedCooperativeEEENS5_IJNSA_ILi384EEENSA_ILi8EEENSA_ILi16EEEEEENS_6half_tENS5_IJlSC_lEEESK_SL_NS4_8TiledMMAINS4_8MMA_AtomIJNS4_4SM904GMMA24MMA_64x8x16_F32F16F16_SSILNSP_5MajorE0ELSR_0ELNSP_7ScaleInE1ELSS_1EEEEEENS4_6LayoutISD_NS5_IJSC_NSA_ILi0EEESW_EEEEENS5_IJNS4_10UnderscoreESZ_SZ_EEEEENS4_13SM90_TMA_LOADENS4_14ComposedLayoutINS4_7SwizzleILi1ELi4ELi3EEENS4_18smem_ptr_flag_bitsILi16EEENSV_INS5_IJSH_SI_EEENS5_IJSI_SC_EEEEEEEvNS4_8identityENS4_23SM90_TMA_LOAD_MULTICASTES1B_vS1C_EENS_8epilogue10collective6detail29Sm90TmaWarpSpecializedAdapterINS1G_15DefaultEpilogueISK_SL_SL_NS1F_6thread17LinearCombinationISK_Li1EffLNS1K_9ScaleType4KindE0ELNS_15FloatRoundStyleE2ESK_EENS1_15EpilogueDefaultEEEEEvvEEEEvNT_6ParamsE,"",@"SHT_CUDA_INFO"
	.sectionflags	@""
	.align	4


	//----- nvinfo : EIATTR_CUDA_API_VERSION
	.align		4
        /*0000*/ 	.byte	0x04, 0x37
        /*0002*/ 	.short	(.L_21 - .L_20)
.L_20:
        /*0004*/ 	.word	0x00000082


	//----- nvinfo : EIATTR_KPARAM_INFO
	.align		4
.L_21:
        /*0008*/ 	.byte	0x04, 0x17
        /*000a*/ 	.short	(.L_23 - .L_22)
.L_22:
        /*000c*/ 	.word	0x00000000
        /*0010*/ 	.short	0x0000
        /*0012*/ 	.short	0x0070
        /*0014*/ 	.byte	0x00, 0xf0, 0x01, 0x10


	//----- nvinfo : EIATTR_SPARSE_MMA_MASK
	.align		4
.L_23:
        /*0018*/ 	.byte	0x03, 0x50
        /*001a*/ 	.short	0x0000


	//----- nvinfo : EIATTR_MAXREG_COUNT
	.align		4
        /*001c*/ 	.byte	0x03, 0x1b
        /*001e*/ 	.short	0x00a8


	//----- nvinfo : EIATTR_NUM_BARRIERS
	.align		4
        /*0020*/ 	.byte	0x02, 0x4c
        /*0022*/ 	.byte	0x01
	.zero		1


	//----- nvinfo : EIATTR_EXTERNS
	.align		4
        /*0024*/ 	.byte	0x04, 0x0f
        /*0026*/ 	.short	(.L_25 - .L_24)


	//   ....[0]....
	.align		4
.L_24:
        /*0028*/ 	.word	index@(__assertfail)


	//----- nvinfo : EIATTR_MERCURY_ISA_VERSION
	.align		4
.L_25:
        /*002c*/ 	.byte	0x03, 0x5f
        /*002e*/ 	.short	0x0101


	//----- nvinfo : EIATTR_INT_WARP_WIDE_INSTR_OFFSETS
	.align		4
        /*0030*/ 	.byte	0x04, 0x31
        /*0032*/ 	.short	(.L_27 - .L_26)


	//   ....[0]....
.L_26:
        /*0034*/ 	.word	0x00000670


	//   ....[1]....
        /*0038*/ 	.word	0x00000690


	//   ....[2]....
        /*003c*/ 	.word	0x00000870


	//   ....[3]....
        /*0040*/ 	.word	0x00001e70


	//----- nvinfo : EIATTR_COOP_GROUP_MASK_REGIDS
	.align		4
.L_27:
        /*0044*/ 	.byte	0x04, 0x29
        /*0046*/ 	.short	(.L_29 - .L_28)


	//   ....[0]....
.L_28:
        /*0048*/ 	.word	0xffffffff


	//   ....[1]....
        /*004c*/ 	.word	0xffffffff


	//   ....[2]....
        /*0050*/ 	.word	0xffffffff


	//   ....[3]....
        /*0054*/ 	.word	0xffffffff


	//   ....[4]....
        /*0058*/ 	.word	0xffffffff


	//   ....[5]....
        /*005c*/ 	.word	0xffffffff


	//----- nvinfo : EIATTR_COOP_GROUP_INSTR_OFFSETS
	.align		4
.L_29:
        /*0060*/ 	.byte	0x04, 0x28
        /*0062*/ 	.short	(.L_31 - .L_30)


	//   ....[0]....
.L_30:
        /*0064*/ 	.word	0x00000060


	//   ....[1]....
        /*0068*/ 	.word	0x00000070


	//   ....[2]....
        /*006c*/ 	.word	0x00000130


	//   ....[3]....
        /*0070*/ 	.word	0x000004c0


	//   ....[4]....
        /*0074*/ 	.word	0x000009f0


	//   ....[5]....
        /*0078*/ 	.word	0x000015f0


	//----- nvinfo : EIATTR_REG_RECONFIG
	.align		4
.L_31:
        /*007c*/ 	.byte	0x01, 0x54
	.zero		2


	//----- nvinfo : EIATTR_SYSCALL_OFFSETS
	.align		4
        /*0080*/ 	.byte	0x04, 0x46
        /*0082*/ 	.short	(.L_33 - .L_32)


	//   ....[0]....
.L_32:
        /*0084*/ 	.word	0x000017e0


	//----- nvinfo : EIATTR_MBARRIER_INSTR_OFFSETS
	.align		4
.L_33:
        /*0088*/ 	.byte	0x04, 0x39
        /*008a*/ 	.short	(.L_35 - .L_34)


	//   ....[0]....
.L_34:
        /*008c*/ 	.word	0x00000250
        /*0090*/ 	.word	0x000000ff
        /*0094*/ 	.word	0x00000000
        /*0098*/ 	.short	0x0100
        /*009a*/ 	.byte	0x08
	.zero		1


	//   ....[1]....
        /*009c*/ 	.word	0x00000260
        /*00a0*/ 	.word	0x000000ff
        /*00a4*/ 	.word	0x00000090
        /*00a8*/ 	.short	0x0100
        /*00aa*/ 	.byte	0x08
	.zero		1


	//   ....[2]....
        /*00ac*/ 	.word	0x00000270
        /*00b0*/ 	.word	0x000000ff
        /*00b4*/ 	.word	0x00000008
        /*00b8*/ 	.short	0x0100
        /*00ba*/ 	.byte	0x08
	.zero		1


	//   ....[3]....
        /*00bc*/ 	.word	0x00000280
        /*00c0*/ 	.word	0x000000ff
        /*00c4*/ 	.word	0x00000098
        /*00c8*/ 	.short	0x0100
        /*00ca*/ 	.byte	0x08
	.zero		1


	//   ....[4]....
        /*00cc*/ 	.word	0x00000290
        /*00d0*/ 	.word	0x000000ff
        /*00d4*/ 	.word	0x00000010
        /*00d8*/ 	.short	0x0100
        /*00da*/ 	.byte	0x08
	.zero		1


	//   ....[5]....
        /*00dc*/ 	.word	0x000002a0
        /*00e0*/ 	.word	0x000000ff
        /*00e4*/ 	.word	0x000000a0
        /*00e8*/ 	.short	0x0100
        /*00ea*/ 	.byte	0x08
	.zero		1


	//   ....[6]....
        /*00ec*/ 	.word	0x000002b0
        /*00f0*/ 	.word	0x000000ff
        /*00f4*/ 	.word	0x00000018
        /*00f8*/ 	.short	0x0100
        /*00fa*/ 	.byte	0x08
	.zero		1


	//   ....[7]....
        /*00fc*/ 	.word	0x000002c0
        /*0100*/ 	.word	0x000000ff
        /*0104*/ 	.word	0x000000a8
        /*0108*/ 	.short	0x0100
        /*010a*/ 	.byte	0x08
	.zero		1


	//   ....[8]....
        /*010c*/ 	.word	0x000002d0
        /*0110*/ 	.word	0x000000ff
        /*0114*/ 	.word	0x00000020
        /*0118*/ 	.short	0x0100
        /*011a*/ 	.byte	0x08
	.zero		1


	//   ....[9]....
        /*011c*/ 	.word	0x000002e0
        /*0120*/ 	.word	0x000000ff
        /*0124*/ 	.word	0x000000b0
        /*0128*/ 	.short	0x0100
        /*012a*/ 	.byte	0x08
	.zero		1


	//   ....[10]....
        /*012c*/ 	.word	0x000002f0
        /*0130*/ 	.word	0x000000ff
        /*0134*/ 	.word	0x00000028
        /*0138*/ 	.short	0x0100
        /*013a*/ 	.byte	0x08
	.zero		1


	//   ....[11]....
        /*013c*/ 	.word	0x00000300
        /*0140*/ 	.word	0x000000ff
        /*0144*/ 	.word	0x000000b8
        /*0148*/ 	.short	0x0100
        /*014a*/ 	.byte	0x08
	.zero		1


	//   ....[12]....
        /*014c*/ 	.word	0x00000310
        /*0150*/ 	.word	0x000000ff
        /*0154*/ 	.word	0x00000030
        /*0158*/ 	.short	0x0100
        /*015a*/ 	.byte	0x08
	.zero		1


	//   ....[13]....
        /*015c*/ 	.word	0x00000320
        /*0160*/ 	.word	0x000000ff
        /*0164*/ 	.word	0x000000c0
        /*0168*/ 	.short	0x0100
        /*016a*/ 	.byte	0x08
	.zero		1


	//   ....[14]....
        /*016c*/ 	.word	0x00000330
        /*0170*/ 	.word	0x000000ff
        /*0174*/ 	.word	0x00000038
        /*0178*/ 	.short	0x0100
        /*017a*/ 	.byte	0x08
	.zero		1


	//   ....[15]....
        /*017c*/ 	.word	0x00000340
        /*0180*/ 	.word	0x000000ff
        /*0184*/ 	.word	0x000000c8
        /*0188*/ 	.short	0x0100
        /*018a*/ 	.byte	0x08
	.zero		1


	//   ....[16]....
        /*018c*/ 	.word	0x00000350
        /*0190*/ 	.word	0x000000ff
        /*0194*/ 	.word	0x00000040
        /*0198*/ 	.short	0x0100
        /*019a*/ 	.byte	0x08
	.zero		1


	//   ....[17]....
        /*019c*/ 	.word	0x00000360
        /*01a0*/ 	.word	0x000000ff
        /*01a4*/ 	.word	0x000000d0
        /*01a8*/ 	.short	0x0100
        /*01aa*/ 	.byte	0x08
	.zero		1


	//   ....[18]....
        /*01ac*/ 	.word	0x00000370
        /*01b0*/ 	.word	0x000000ff
        /*01b4*/ 	.word	0x00000048
        /*01b8*/ 	.short	0x0100
        /*01ba*/ 	.byte	0x08
	.zero		1


	//   ....[19]....
        /*01bc*/ 	.word	0x00000380
        /*01c0*/ 	.word	0x000000ff
        /*01c4*/ 	.word	0x000000d8
        /*01c8*/ 	.short	0x0100
        /*01ca*/ 	.byte	0x08
	.zero		1


	//   ....[20]....
        /*01cc*/ 	.word	0x00000390
        /*01d0*/ 	.word	0x000000ff
        /*01d4*/ 	.word	0x00000050
        /*01d8*/ 	.short	0x0100
        /*01da*/ 	.byte	0x08
	.zero		1


	//   ....[21]....
        /*01dc*/ 	.word	0x000003a0
        /*01e0*/ 	.word	0x000000ff
        /*01e4*/ 	.word	0x000000e0
        /*01e8*/ 	.short	0x0100
        /*01ea*/ 	.byte	0x08
	.zero		1


	//   ....[22]....
        /*01ec*/ 	.word	0x000003b0
        /*01f0*/ 	.word	0x000000ff
        /*01f4*/ 	.word	0x00000058
        /*01f8*/ 	.short	0x0100
        /*01fa*/ 	.byte	0x08
	.zero		1


	//   ....[23]....
        /*01fc*/ 	.word	0x000003c0
        /*0200*/ 	.word	0x000000ff
        /*0204*/ 	.word	0x000000e8
        /*0208*/ 	.short	0x0100
        /*020a*/ 	.byte	0x08
	.zero		1


	//   ....[24]....
        /*020c*/ 	.word	0x000003d0
        /*0210*/ 	.word	0x000000ff
        /*0214*/ 	.word	0x00000060
        /*0218*/ 	.short	0x0100
        /*021a*/ 	.byte	0x08
	.zero		1


	//   ....[25]....
        /*021c*/ 	.word	0x000003e0
        /*0220*/ 	.word	0x000000ff
        /*0224*/ 	.word	0x000000f0
        /*0228*/ 	.short	0x0100
        /*022a*/ 	.byte	0x08
	.zero		1


	//   ....[26]....
        /*022c*/ 	.word	0x000003f0
        /*0230*/ 	.word	0x000000ff
        /*0234*/ 	.word	0x00000068
        /*0238*/ 	.short	0x0100
        /*023a*/ 	.byte	0x08
	.zero		1


	//   ....[27]....
        /*023c*/ 	.word	0x00000400
        /*0240*/ 	.word	0x000000ff
        /*0244*/ 	.word	0x000000f8
        /*0248*/ 	.short	0x0100
        /*024a*/ 	.byte	0x08
	.zero		1


	//   ....[28]....
        /*024c*/ 	.word	0x00000410
        /*0250*/ 	.word	0x000000ff
        /*0254*/ 	.word	0x00000070
        /*0258*/ 	.short	0x0100
        /*025a*/ 	.byte	0x08
	.zero		1


	//   ....[29]....
        /*025c*/ 	.word	0x00000420
        /*0260*/ 	.word	0x000000ff
        /*0264*/ 	.word	0x00000100
        /*0268*/ 	.short	0x0100
        /*026a*/ 	.byte	0x08
	.zero		1


	//   ....[30]....
        /*026c*/ 	.word	0x00000430
        /*0270*/ 	.word	0x000000ff
        /*0274*/ 	.word	0x00000078
        /*0278*/ 	.short	0x0100
        /*027a*/ 	.byte	0x08
	.zero		1


	//   ....[31]....
        /*027c*/ 	.word	0x00000440
        /*0280*/ 	.word	0x000000ff
        /*0284*/ 	.word	0x00000108
        /*0288*/ 	.short	0x0100
        /*028a*/ 	.byte	0x08
	.zero		1


	//   ....[32]....
        /*028c*/ 	.word	0x00000450
        /*0290*/ 	.word	0x000000ff
        /*0294*/ 	.word	0x00000080
        /*0298*/ 	.short	0x0100
        /*029a*/ 	.byte	0x08
	.zero		1


	//   ....[33]....
        /*029c*/ 	.word	0x00000460
        /*02a0*/ 	.word	0x000000ff
        /*02a4*/ 	.word	0x00000110
        /*02a8*/ 	.short	0x0100
        /*02aa*/ 	.byte	0x08
	.zero		1


	//   ....[34]....
        /*02ac*/ 	.word	0x00000470
        /*02b0*/ 	.word	0x000000ff
        /*02b4*/ 	.word	0x00000088
        /*02b8*/ 	.short	0x0100
        /*02ba*/ 	.byte	0x08
	.zero		1


	//   ....[35]....
        /*02bc*/ 	.word	0x00000480
        /*02c0*/ 	.word	0x000000ff
        /*02c4*/ 	.word	0x00000118
        /*02c8*/ 	.short	0x0100
        /*02ca*/ 	.byte	0x08
	.zero		1


	//   ....[36]....
        /*02cc*/ 	.word	0x000008f0
        /*02d0*/ 	.word	0x000000ff
        /*02d4*/ 	.word	0x00000130
        /*02d8*/ 	.short	0x0100
        /*02da*/ 	.byte	0x06
	.zero		1


	//   ....[37]....
        /*02dc*/ 	.word	0x00000980
        /*02e0*/ 	.word	0x000000ff
        /*02e4*/ 	.word	0x00000138
        /*02e8*/ 	.short	0x0100
        /*02ea*/ 	.byte	0x06
	.zero		1


	//   ....[38]....
        /*02ec*/ 	.word	0x00001860
        /*02f0*/ 	.word	0x00000003
        /*02f4*/ 	.word	0x00000000
        /*02f8*/ 	.short	0x010a
        /*02fa*/ 	.byte	0x3f
	.zero		1


	//   ....[39]....
        /*02fc*/ 	.word	0x000018c0
        /*0300*/ 	.word	0x00000003
        /*0304*/ 	.word	0x00000000
        /*0308*/ 	.short	0x010a
        /*030a*/ 	.byte	0x3f
	.zero		1


	//   ....[40]....
        /*030c*/ 	.word	0x00001b30
        /*0310*/ 	.word	0x000000ff
        /*0314*/ 	.word	0x00000000
        /*0318*/ 	.short	0x010a
        /*031a*/ 	.byte	0x04
	.zero		1


	//   ....[41]....
        /*031c*/ 	.word	0x00001b70
        /*0320*/ 	.word	0x000000ff
        /*0324*/ 	.word	0x00000000
        /*0328*/ 	.short	0x010a
        /*032a*/ 	.byte	0x04
	.zero		1


	//   ....[42]....
        /*032c*/ 	.word	0x00001d20
        /*0330*/ 	.word	0x00000004
        /*0334*/ 	.word	0x00000000
        /*0338*/ 	.short	0x0101
        /*033a*/ 	.byte	0x3f
	.zero		1


	//   ....[43]....
        /*033c*/ 	.word	0x00001f10
        /*0340*/ 	.word	0x00000000
        /*0344*/ 	.word	0x00000000
        /*0348*/ 	.short	0x0101
        /*034a*/ 	.byte	0x3f
	.zero		1


	//   ....[44]....
        /*034c*/ 	.word	0x000041c0
        /*0350*/ 	.word	0x0000000f
        /*0354*/ 	.word	0x00000090
        /*0358*/ 	.short	0x010a
        /*035a*/ 	.byte	0x3f
	.zero		1


	//   ....[45]....
        /*035c*/ 	.word	0x00004540
        /*0360*/ 	.word	0x00000005
        /*0364*/ 	.word	0x00000138
        /*0368*/ 	.short	0x0101
        /*036a*/ 	.byte	0x3f
	.zero		1


	//   ....[46]....
        /*036c*/ 	.word	0x00004cb0
        /*0370*/ 	.word	0x00000005
        /*0374*/ 	.word	0x00000000
        /*0378*/ 	.short	0x010a
        /*037a*/ 	.byte	0x3f
	.zero		1


	//   ....[47]....
        /*037c*/ 	.word	0x00004d30
        /*0380*/ 	.word	0x00000009
        /*0384*/ 	.word	0x00000000
        /*0388*/ 	.short	0x010a
        /*038a*/ 	.byte	0x3f
	.zero		1


	//   ....[48]....
        /*038c*/ 	.word	0x00004dc0
        /*0390*/ 	.word	0x00000008
        /*0394*/ 	.word	0x00000000
        /*0398*/ 	.short	0x010a
        /*039a*/ 	.byte	0x3f
	.zero		1


	//   ....[49]....
        /*039c*/ 	.word	0x00004e50
        /*03a0*/ 	.word	0x00000009
        /*03a4*/ 	.word	0x00000000
        /*03a8*/ 	.short	0x010a
        /*03aa*/ 	.byte	0x3f
	.zero		1


	//   ....[50]....
        /*03ac*/ 	.word	0x00004ee0
        /*03b0*/ 	.word	0x00000008
        /*03b4*/ 	.word	0x00000000
        /*03b8*/ 	.short	0x010a
        /*03ba*/ 	.byte	0x3f
	.zero		1


	//   ....[51]....
        /*03bc*/ 	.word	0x00004f70
        /*03c0*/ 	.word	0x00000009
        /*03c4*/ 	.word	0x00000000
        /*03c8*/ 	.short	0x010a
        /*03ca*/ 	.byte	0x3f
	.zero		1


	//   ....[52]....
        /*03cc*/ 	.word	0x00005000
        /*03d0*/ 	.word	0x00000008
        /*03d4*/ 	.word	0x00000000
        /*03d8*/ 	.short	0x010a
        /*03da*/ 	.byte	0x3f
	.zero		1


	//   ....[53]....
        /*03dc*/ 	.word	0x00005090
        /*03e0*/ 	.word	0x00000009
        /*03e4*/ 	.word	0x00000000
        /*03e8*/ 	.short	0x010a
        /*03ea*/ 	.byte	0x3f
	.zero		1


	//   ....[54]....
        /*03ec*/ 	.word	0x00005120
        /*03f0*/ 	.word	0x00000008
        /*03f4*/ 	.word	0x00000000
        /*03f8*/ 	.short	0x010a
        /*03fa*/ 	.byte	0x3f
	.zero		1


	//   ....[55]....
        /*03fc*/ 	.word	0x000051b0
        /*0400*/ 	.word	0x00000009
        /*0404*/ 	.word	0x00000000
        /*0408*/ 	.short	0x010a
        /*040a*/ 	.byte	0x3f
	.zero		1


	//   ....[56]....
        /*040c*/ 	.word	0x00005240
        /*0410*/ 	.word	0x00000008
        /*0414*/ 	.word	0x00000000
        /*0418*/ 	.short	0x010a
        /*041a*/ 	.byte	0x3f
	.zero		1


	//   ....[57]....
        /*041c*/ 	.word	0x000052d0
        /*0420*/ 	.word	0x00000009
        /*0424*/ 	.word	0x00000000
        /*0428*/ 	.short	0x010a
        /*042a*/ 	.byte	0x3f
	.zero		1


	//   ....[58]....
        /*042c*/ 	.word	0x00005360
        /*0430*/ 	.word	0x00000008
        /*0434*/ 	.word	0x00000000
        /*0438*/ 	.short	0x010a
        /*043a*/ 	.byte	0x3f
	.zero		1


	//   ....[59]....
        /*043c*/ 	.word	0x000053f0
        /*0440*/ 	.word	0x00000009
        /*0444*/ 	.word	0x00000000
        /*0448*/ 	.short	0x010a
        /*044a*/ 	.byte	0x3f
	.zero		1


	//   ....[60]....
        /*044c*/ 	.word	0x00005480
        /*0450*/ 	.word	0x00000008
        /*0454*/ 	.word	0x00000000
        /*0458*/ 	.short	0x010a
        /*045a*/ 	.byte	0x3f
	.zero		1


	//   ....[61]....
        /*045c*/ 	.word	0x00005510
        /*0460*/ 	.word	0x00000009
        /*0464*/ 	.word	0x00000000
        /*0468*/ 	.short	0x010a
        /*046a*/ 	.byte	0x3f
	.zero		1


	//   ....[62]....
        /*046c*/ 	.word	0x000055a0
        /*0470*/ 	.word	0x00000006
        /*0474*/ 	.word	0x00000000
        /*0478*/ 	.short	0x010a
        /*047a*/ 	.byte	0x3f
	.zero		1


	//   ....[63]....
        /*047c*/ 	.word	0x00005630
        /*0480*/ 	.word	0x00000003
        /*0484*/ 	.word	0x00000000
        /*0488*/ 	.short	0x010a
        /*048a*/ 	.byte	0x3f
	.zero		1


	//   ....[64]....
        /*048c*/ 	.word	0x00005690
        /*0490*/ 	.word	0x00000003
        /*0494*/ 	.word	0x00000000
        /*0498*/ 	.short	0x010a
        /*049a*/ 	.byte	0x3f
	.zero		1


	//   ....[65]....
        /*049c*/ 	.word	0x000056f0
        /*04a0*/ 	.word	0x00000004
        /*04a4*/ 	.word	0x00000000
        /*04a8*/ 	.short	0x010a
        /*04aa*/ 	.byte	0x3f
	.zero		1


	//   ....[66]....
        /*04ac*/ 	.word	0x000057c0
        /*04b0*/ 	.word	0x0000000f
        /*04b4*/ 	.word	0x00000090
        /*04b8*/ 	.short	0x010a
        /*04ba*/ 	.byte	0x3f
	.zero		1


	//   ....[67]....
        /*04bc*/ 	.word	0x00005890
        /*04c0*/ 	.word	0x00000005
        /*04c4*/ 	.word	0x00000000
        /*04c8*/ 	.short	0x010a
        /*04ca*/ 	.byte	0x3f
	.zero		1


	//   ....[68]....
        /*04cc*/ 	.word	0x000058e0
        /*04d0*/ 	.word	0x00000009
        /*04d4*/ 	.word	0x00000000
        /*04d8*/ 	.short	0x010a
        /*04da*/ 	.byte	0x3f
	.zero		1


	//   ....[69]....
        /*04dc*/ 	.word	0x00005930
        /*04e0*/ 	.word	0x00000008
        /*04e4*/ 	.word	0x00000000
        /*04e8*/ 	.short	0x010a
        /*04ea*/ 	.byte	0x3f
	.zero		1


	//   ....[70]....
        /*04ec*/ 	.word	0x00005980
        /*04f0*/ 	.word	0x00000009
        /*04f4*/ 	.word	0x00000000
        /*04f8*/ 	.short	0x010a
        /*04fa*/ 	.byte	0x3f
	.zero		1


	//   ....[71]....
        /*04fc*/ 	.word	0x000059d0
        /*0500*/ 	.word	0x00000008
        /*0504*/ 	.word	0x00000000
        /*0508*/ 	.short	0x010a
        /*050a*/ 	.byte	0x3f
	.zero		1


	//   ....[72]....
        /*050c*/ 	.word	0x00005a20
        /*0510*/ 	.word	0x00000009
        /*0514*/ 	.word	0x00000000
        /*0518*/ 	.short	0x010a
        /*051a*/ 	.byte	0x3f
	.zero		1


	//   ....[73]....
        /*051c*/ 	.word	0x00005a70
        /*0520*/ 	.word	0x00000008
        /*0524*/ 	.word	0x00000000
        /*0528*/ 	.short	0x010a
        /*052a*/ 	.byte	0x3f
	.zero		1


	//   ....[74]....
        /*052c*/ 	.word	0x00005ac0
        /*0530*/ 	.word	0x00000009
        /*0534*/ 	.word	0x00000000
        /*0538*/ 	.short	0x010a
        /*053a*/ 	.byte	0x3f
	.zero		1


	//   ....[75]....
        /*053c*/ 	.word	0x00005b10
        /*0540*/ 	.word	0x00000008
        /*0544*/ 	.word	0x00000000
        /*0548*/ 	.short	0x010a
        /*054a*/ 	.byte	0x3f
	.zero		1


	//   ....[76]....
        /*054c*/ 	.word	0x00005b60
        /*0550*/ 	.word	0x00000009
        /*0554*/ 	.word	0x00000000
        /*0558*/ 	.short	0x010a
        /*055a*/ 	.byte	0x3f
	.zero		1


	//   ....[77]....
        /*055c*/ 	.word	0x00005bb0
        /*0560*/ 	.word	0x00000008
        /*0564*/ 	.word	0x00000000
        /*0568*/ 	.short	0x010a
        /*056a*/ 	.byte	0x3f
	.zero		1


	//   ....[78]....
        /*056c*/ 	.word	0x00005c00
        /*0570*/ 	.word	0x00000009
        /*0574*/ 	.word	0x00000000
        /*0578*/ 	.short	0x010a
        /*057a*/ 	.byte	0x3f
	.zero		1


	//   ....[79]....
        /*057c*/ 	.word	0x00005c50
        /*0580*/ 	.word	0x00000008
        /*0584*/ 	.word	0x00000000
        /*0588*/ 	.short	0x010a
        /*058a*/ 	.byte	0x3f
	.zero		1


	//   ....[80]....
        /*058c*/ 	.word	0x00005ca0
        /*0590*/ 	.word	0x00000009
        /*0594*/ 	.word	0x00000000
        /*0598*/ 	.short	0x010a
        /*059a*/ 	.byte	0x3f
	.zero		1


	//   ....[81]....
        /*059c*/ 	.word	0x00005cf0
        /*05a0*/ 	.word	0x00000008
        /*05a4*/ 	.word	0x00000000
        /*05a8*/ 	.short	0x010a
        /*05aa*/ 	.byte	0x3f
	.zero		1


	//   ....[82]....
        /*05ac*/ 	.word	0x00005d40
        /*05b0*/ 	.word	0x00000009
        /*05b4*/ 	.word	0x00000000
        /*05b8*/ 	.short	0x010a
        /*05ba*/ 	.byte	0x3f
	.zero		1


	//   ....[83]....
        /*05bc*/ 	.word	0x00005d90
        /*05c0*/ 	.word	0x00000006
        /*05c4*/ 	.word	0x00000000
        /*05c8*/ 	.short	0x010a
        /*05ca*/ 	.byte	0x3f
	.zero		1


	//----- nvinfo : EIATTR_NUM_MBARRIERS
	.align		4
.L_35:
        /*05cc*/ 	.byte	0x03, 0x38
        /*05ce*/ 	.short	0x0026


	//----- nvinfo : EIATTR_EXIT_INSTR_OFFSETS
	.align		4
        /*05d0*/ 	.byte	0x04, 0x1c
        /*05d2*/ 	.short	(.L_37 - .L_36)


	//   ....[0]....
.L_36:
        /*05d4*/ 	.word	0x00000bc0


	//   ....[1]....
        /*05d8*/ 	.word	0x000013c0


	//   ....[2]....
        /*05dc*/ 	.word	0x00003950


	//   ....[3]....
        /*05e0*/ 	.word	0x00003ea0


	//   ....[4]....
        /*05e4*/ 	.word	0x00005680


	//----- nvinfo : EIATTR_MAX_THREADS
	.align		4
.L_37:
        /*05e8*/ 	.byte	0x04, 0x05
        /*05ea*/ 	.short	(.L_39 - .L_38)
.L_38:
        /*05ec*/ 	.word	0x00000180
        /*05f0*/ 	.word	0x00000001
        /*05f4*/ 	.word	0x00000001


	//----- nvinfo : EIATTR_CRS_STACK_SIZE
	.align		4
.L_39:
        /*05f8*/ 	.byte	0x04, 0x1e
        /*05fa*/ 	.short	(.L_41 - .L_40)
.L_40:
        /*05fc*/ 	.word	0x00000000


	//----- nvinfo : EIATTR_CBANK_PARAM_SIZE
	.align		4
.L_41:
        /*0600*/ 	.byte	0x03, 0x19
        /*0602*/ 	.short	0x0470


	//----- nvinfo : EIATTR_PARAM_CBANK
	.align		4
        /*0604*/ 	.byte	0x04, 0x0a
        /*0606*/ 	.short	(.L_43 - .L_42)
	.align		4
.L_42:
        /*0608*/ 	.word	index@(.nv.constant0._ZN7cutlass13device_kernelINS_4gemm6kernel13GemmUniversalIN4cute5tupleIJiiiiEEENS1_10collective13CollectiveMmaINS1_34MainloopSm90TmaGmmaWarpSpecializedILi18ENS5_IJNS4_1CILi2EEENSA_ILi1EEESC_EEENS1_35KernelTmaWarpSpecializedCooperativeEEENS5_IJNSA_ILi384EEENSA_ILi8EEENSA_ILi16EEEEEENS_6half_tENS5_IJlSC_lEEESK_SL_NS4_8TiledMMAINS4_8MMA_AtomIJNS4_4SM904GMMA24MMA_64x8x16_F32F16F16_SSILNSP_5MajorE0ELSR_0ELNSP_7ScaleInE1ELSS_1EEEEEENS4_6LayoutISD_NS5_IJSC_NSA_ILi0EEESW_EEEEENS5_IJNS4_10UnderscoreESZ_SZ_EEEEENS4_13SM90_TMA_LOADENS4_14ComposedLayoutINS4_7SwizzleILi1ELi4ELi3EEENS4_18smem_ptr_flag_bitsILi16EEENSV_INS5_IJSH_SI_EEENS5_IJSI_SC_EEEEEEEvNS4_8identityENS4_23SM90_TMA_LOAD_MULTICASTES1B_vS1C_EENS_8epilogue10collective6detail29Sm90TmaWarpSpecializedAdapterINS1G_15DefaultEpilogueISK_SL_SL_NS1F_6thread17LinearCombinationISK_Li1EffLNS1K_9ScaleType4KindE0ELNS_15FloatRoundStyleE2ESK_EENS1_15EpilogueDefaultEEEEEvvEEEEvNT_6ParamsE)
        /*060c*/ 	.short	0x0210
        /*060e*/ 	.short	0x0470


	//----- nvinfo : EIATTR_SW_WAR
	.align		4
.L_43:
        /*0610*/ 	.byte	0x04, 0x36
        /*0612*/ 	.short	(.L_45 - .L_44)
.L_44:
        /*0614*/ 	.word	0x00000008
.L_45:


//--------------------- .nv.callgraph             --------------------------
	.section	.nv.callgraph,"",@"SHT_CUDA_CALLGRAPH"
	.align	4
	.sectionentsize	8
	.align		4
        /*0000*/ 	.word	0x00000000
	.align		4
        /*0004*/ 	.word	0xffffffff
	.align		4
        /*0008*/ 	.word	index@(_ZN7cutlass13device_kernelINS_4gemm6kernel13GemmUniversalIN4cute5tupleIJiiiiEEENS1_10collective13CollectiveMmaINS1_34MainloopSm90TmaGmmaWarpSpecializedILi18ENS5_IJNS4_1CILi2EEENSA_ILi1EEESC_EEENS1_35KernelTmaWarpSpecializedCooperativeEEENS5_IJNSA_ILi384EEENSA_ILi8EEENSA_ILi16EEEEEENS_6half_tENS5_IJlSC_lEEESK_SL_NS4_8TiledMMAINS4_8MMA_AtomIJNS4_4SM904GMMA24MMA_64x8x16_F32F16F16_SSILNSP_5MajorE0ELSR_0ELNSP_7ScaleInE1ELSS_1EEEEEENS4_6LayoutISD_NS5_IJSC_NSA_ILi0EEESW_EEEEENS5_IJNS4_10UnderscoreESZ_SZ_EEEEENS4_13SM90_TMA_LOADENS4_14ComposedLayoutINS4_7SwizzleILi1ELi4ELi3EEENS4_18smem_ptr_flag_bitsILi16EEENSV_INS5_IJSH_SI_EEENS5_IJSI_SC_EEEEEEEvNS4_8identityENS4_23SM90_TMA_LOAD_MULTICASTES1B_vS1C_EENS_8epilogue10collective6detail29Sm90TmaWarpSpecializedAdapterINS1G_15DefaultEpilogueISK_SL_SL_NS1F_6thread17LinearCombinationISK_Li1EffLNS1K_9ScaleType4KindE0ELNS_15FloatRoundStyleE2ESK_EENS1_15EpilogueDefaultEEEEEvvEEEEvNT_6ParamsE)
	.align		4
        /*000c*/ 	.word	index@(__assertfail)
	.align		4
        /*0010*/ 	.word	0x00000000
	.align		4
        /*0014*/ 	.word	0xfffffffe
	.align		4
        /*0018*/ 	.word	0x00000000
	.align		4
        /*001c*/ 	.word	0xfffffffd
	.align		4
        /*0020*/ 	.word	0x00000000
	.align		4
        /*0024*/ 	.word	0xfffffffc


//--------------------- .nv.constant4             --------------------------
	.section	.nv.constant4,"a",@progbits
	.align	8
	.align		8
.nv.constant4:
        /*0000*/ 	.dword	__assertfail
	.align		8
        /*0008*/ 	.dword	__unnamed_1
	.align		8
        /*0010*/ 	.dword	_ZN39_INTERNAL_db86edce_4_k_cu_3ba99403_51194cuda3std3__45__cpo5beginE
	.align		8
        /*0018*/ 	.dword	_ZN39_INTERNAL_db86edce_4_k_cu_3ba99403_51194cuda3std3__45__cpo3endE
	.align		8
        /*0020*/ 	.dword	_ZN39_INTERNAL_db86edce_4_k_cu_3ba99403_51194cuda3std3__45__cpo6cbeginE
	.align		8
        /*0028*/ 	.dword	_ZN39_INTERNAL_db86edce_4_k_cu_3ba99403_51194cuda3std3__45__cpo4cendE
	.align		8
        /*0030*/ 	.dword	_ZN39_INTERNAL_db86edce_4_k_cu_3ba99403_51194cuda3std3__441_GLOBAL__N__db86edce_4_k_cu_3ba99403_51196ignoreE
	.align		8
        /*0038*/ 	.dword	_ZN39_INTERNAL_db86edce_4_k_cu_3ba99403_51194cuda3std3__419piecewise_constructE
	.align		8
        /*0040*/ 	.dword	_ZN39_INTERNAL_db86edce_4_k_cu_3ba99403_51194cuda3std3__48in_placeE
	.align		8
        /*0048*/ 	.dword	_ZN39_INTERNAL_db86edce_4_k_cu_3ba99403_51194cuda3std6ranges3__45__cpo4swapE
	.align		8
        /*0050*/ 	.dword	_ZN39_INTERNAL_db86edce_4_k_cu_3ba99403_51194cuda3std6ranges3__45__cpo9iter_moveE
	.align		8
        /*0058*/ 	.dword	_ZN39_INTERNAL_db86edce_4_k_cu_3ba99403_51194cute7productE
	.align		8
        /*0060*/ 	.dword	_ZN39_INTERNAL_db86edce_4_k_cu_3ba99403_51194cute1_E
	.align		8
        /*0068*/ 	.dword	$str$22
	.align		8
        /*0070*/ 	.dword	$str$23


//--------------------- .text._ZN7cutlass13device_kernelINS_4gemm6kernel13GemmUniversalIN4cute5tupleIJiiiiEEENS1_10collective13CollectiveMmaINS1_34MainloopSm90TmaGmmaWarpSpecializedILi18ENS5_IJNS4_1CILi2EEENSA_ILi1EEESC_EEENS1_35KernelTmaWarpSpecializedCooperativeEEENS5_IJNSA_ILi384EEENSA_ILi8EEENSA_ILi16EEEEEENS_6half_tENS5_IJlSC_lEEESK_SL_NS4_8TiledMMAINS4_8MMA_AtomIJNS4_4SM904GMMA24MMA_64x8x16_F32F16F16_SSILNSP_5MajorE0ELSR_0ELNSP_7ScaleInE1ELSS_1EEEEEENS4_6LayoutISD_NS5_IJSC_NSA_ILi0EEESW_EEEEENS5_IJNS4_10UnderscoreESZ_SZ_EEEEENS4_13SM90_TMA_LOADENS4_14ComposedLayoutINS4_7SwizzleILi1ELi4ELi3EEENS4_18smem_ptr_flag_bitsILi16EEENSV_INS5_IJSH_SI_EEENS5_IJSI_SC_EEEEEEEvNS4_8identityENS4_23SM90_TMA_LOAD_MULTICASTES1B_vS1C_EENS_8epilogue10collective6detail29Sm90TmaWarpSpecializedAdapterINS1G_15DefaultEpilogueISK_SL_SL_NS1F_6thread17LinearCombinationISK_Li1EffLNS1K_9ScaleType4KindE0ELNS_15FloatRoundStyleE2ESK_EENS1_15EpilogueDefaultEEEEEvvEEEEvNT_6ParamsE --------------------------
	.section	.text._ZN7cutlass13device_kernelINS_4gemm6kernel13GemmUniversalIN4cute5tupleIJiiiiEEENS1_10collective13CollectiveMmaINS1_34MainloopSm90TmaGmmaWarpSpecializedILi18ENS5_IJNS4_1CILi2EEENSA_ILi1EEESC_EEENS1_35KernelTmaWarpSpecializedCooperativeEEENS5_IJNSA_ILi384EEENSA_ILi8EEENSA_ILi16EEEEEENS_6half_tENS5_IJlSC_lEEESK_SL_NS4_8TiledMMAINS4_8MMA_AtomIJNS4_4SM904GMMA24MMA_64x8x16_F32F16F16_SSILNSP_5MajorE0ELSR_0ELNSP_7ScaleInE1ELSS_1EEEEEENS4_6LayoutISD_NS5_IJSC_NSA_ILi0EEESW_EEEEENS5_IJNS4_10UnderscoreESZ_SZ_EEEEENS4_13SM90_TMA_LOADENS4_14ComposedLayoutINS4_7SwizzleILi1ELi4ELi3EEENS4_18smem_ptr_flag_bitsILi16EEENSV_INS5_IJSH_SI_EEENS5_IJSI_SC_EEEEEEEvNS4_8identityENS4_23SM90_TMA_LOAD_MULTICASTES1B_vS1C_EENS_8epilogue10collective6detail29Sm90TmaWarpSpecializedAdapterINS1G_15DefaultEpilogueISK_SL_SL_NS1F_6thread17LinearCombinationISK_Li1EffLNS1K_9ScaleType4KindE0ELNS_15FloatRoundStyleE2ESK_EENS1_15EpilogueDefaultEEEEEvvEEEEvNT_6ParamsE,"ax",@progbits
	.align	128
.text._ZN7cutlass13device_kernelINS_4gemm6kernel13GemmUniversalIN4cute5tupleIJiiiiEEENS1_10collective13CollectiveMmaINS1_34MainloopSm90TmaGmmaWarpSpecializedILi18ENS5_IJNS4_1CILi2EEENSA_ILi1EEESC_EEENS1_35KernelTmaWarpSpecializedCooperativeEEENS5_IJNSA_ILi384EEENSA_ILi8EEENSA_ILi16EEEEEENS_6half_tENS5_IJlSC_lEEESK_SL_NS4_8TiledMMAINS4_8MMA_AtomIJNS4_4SM904GMMA24MMA_64x8x16_F32F16F16_SSILNSP_5MajorE0ELSR_0ELNSP_7ScaleInE1ELSS_1EEEEEENS4_6LayoutISD_NS5_IJSC_NSA_ILi0EEESW_EEEEENS5_IJNS4_10UnderscoreESZ_SZ_EEEEENS4_13SM90_TMA_LOADENS4_14ComposedLayoutINS4_7SwizzleILi1ELi4ELi3EEENS4_18smem_ptr_flag_bitsILi16EEENSV_INS5_IJSH_SI_EEENS5_IJSI_SC_EEEEEEEvNS4_8identityENS4_23SM90_TMA_LOAD_MULTICASTES1B_vS1C_EENS_8epilogue10collective6detail29Sm90TmaWarpSpecializedAdapterINS1G_15DefaultEpilogueISK_SL_SL_NS1F_6thread17LinearCombinationISK_Li1EffLNS1K_9ScaleType4KindE0ELNS_15FloatRoundStyleE2ESK_EENS1_15EpilogueDefaultEEEEEvvEEEEvNT_6ParamsE:
        .type           _ZN7cutlass13device_kernelINS_4gemm6kernel13GemmUniversalIN4cute5tupleIJiiiiEEENS1_10collective13CollectiveMmaINS1_34MainloopSm90TmaGmmaWarpSpecializedILi18ENS5_IJNS4_1CILi2EEENSA_ILi1EEESC_EEENS1_35KernelTmaWarpSpecializedCooperativeEEENS5_IJNSA_ILi384EEENSA_ILi8EEENSA_ILi16EEEEEENS_6half_tENS5_IJlSC_lEEESK_SL_NS4_8TiledMMAINS4_8MMA_AtomIJNS4_4SM904GMMA24MMA_64x8x16_F32F16F16_SSILNSP_5MajorE0ELSR_0ELNSP_7ScaleInE1ELSS_1EEEEEENS4_6LayoutISD_NS5_IJSC_NSA_ILi0EEESW_EEEEENS5_IJNS4_10UnderscoreESZ_SZ_EEEEENS4_13SM90_TMA_LOADENS4_14ComposedLayoutINS4_7SwizzleILi1ELi4ELi3EEENS4_18smem_ptr_flag_bitsILi16EEENSV_INS5_IJSH_SI_EEENS5_IJSI_SC_EEEEEEEvNS4_8identityENS4_23SM90_TMA_LOAD_MULTICASTES1B_vS1C_EENS_8epilogue10collective6detail29Sm90TmaWarpSpecializedAdapterINS1G_15DefaultEpilogueISK_SL_SL_NS1F_6thread17LinearCombinationISK_Li1EffLNS1K_9ScaleType4KindE0ELNS_15FloatRoundStyleE2ESK_EENS1_15EpilogueDefaultEEEEEvvEEEEvNT_6ParamsE,@function
        .size           _ZN7cutlass13device_kernelINS_4gemm6kernel13GemmUniversalIN4cute5tupleIJiiiiEEENS1_10collective13CollectiveMmaINS1_34MainloopSm90TmaGmmaWarpSpecializedILi18ENS5_IJNS4_1CILi2EEENSA_ILi1EEESC_EEENS1_35KernelTmaWarpSpecializedCooperativeEEENS5_IJNSA_ILi384EEENSA_ILi8EEENSA_ILi16EEEEEENS_6half_tENS5_IJlSC_lEEESK_SL_NS4_8TiledMMAINS4_8MMA_AtomIJNS4_4SM904GMMA24MMA_64x8x16_F32F16F16_SSILNSP_5MajorE0ELSR_0ELNSP_7ScaleInE1ELSS_1EEEEEENS4_6LayoutISD_NS5_IJSC_NSA_ILi0EEESW_EEEEENS5_IJNS4_10UnderscoreESZ_SZ_EEEEENS4_13SM90_TMA_LOADENS4_14ComposedLayoutINS4_7SwizzleILi1ELi4ELi3EEENS4_18smem_ptr_flag_bitsILi16EEENSV_INS5_IJSH_SI_EEENS5_IJSI_SC_EEEEEEEvNS4_8identityENS4_23SM90_TMA_LOAD_MULTICASTES1B_vS1C_EENS_8epilogue10collective6detail29Sm90TmaWarpSpecializedAdapterINS1G_15DefaultEpilogueISK_SL_SL_NS1F_6thread17LinearCombinationISK_Li1EffLNS1K_9ScaleType4KindE0ELNS_15FloatRoundStyleE2ESK_EENS1_15EpilogueDefaultEEEEEvvEEEEvNT_6ParamsE,(.L_x_124 - _ZN7cutlass13device_kernelINS_4gemm6kernel13GemmUniversalIN4cute5tupleIJiiiiEEENS1_10collective13CollectiveMmaINS1_34MainloopSm90TmaGmmaWarpSpecializedILi18ENS5_IJNS4_1CILi2EEENSA_ILi1EEESC_EEENS1_35KernelTmaWarpSpecializedCooperativeEEENS5_IJNSA_ILi384EEENSA_ILi8EEENSA_ILi16EEEEEENS_6half_tENS5_IJlSC_lEEESK_SL_NS4_8TiledMMAINS4_8MMA_AtomIJNS4_4SM904GMMA24MMA_64x8x16_F32F16F16_SSILNSP_5MajorE0ELSR_0ELNSP_7ScaleInE1ELSS_1EEEEEENS4_6LayoutISD_NS5_IJSC_NSA_ILi0EEESW_EEEEENS5_IJNS4_10UnderscoreESZ_SZ_EEEEENS4_13SM90_TMA_LOADENS4_14ComposedLayoutINS4_7SwizzleILi1ELi4ELi3EEENS4_18smem_ptr_flag_bitsILi16EEENSV_INS5_IJSH_SI_EEENS5_IJSI_SC_EEEEEEEvNS4_8identityENS4_23SM90_TMA_LOAD_MULTICASTES1B_vS1C_EENS_8epilogue10collective6detail29Sm90TmaWarpSpecializedAdapterINS1G_15DefaultEpilogueISK_SL_SL_NS1F_6thread17LinearCombinationISK_Li1EffLNS1K_9ScaleType4KindE0ELNS_15FloatRoundStyleE2ESK_EENS1_15EpilogueDefaultEEEEEvvEEEEvNT_6ParamsE)
        .other          _ZN7cutlass13device_kernelINS_4gemm6kernel13GemmUniversalIN4cute5tupleIJiiiiEEENS1_10collective13CollectiveMmaINS1_34MainloopSm90TmaGmmaWarpSpecializedILi18ENS5_IJNS4_1CILi2EEENSA_ILi1EEESC_EEENS1_35KernelTmaWarpSpecializedCooperativeEEENS5_IJNSA_ILi384EEENSA_ILi8EEENSA_ILi16EEEEEENS_6half_tENS5_IJlSC_lEEESK_SL_NS4_8TiledMMAINS4_8MMA_AtomIJNS4_4SM904GMMA24MMA_64x8x16_F32F16F16_SSILNSP_5MajorE0ELSR_0ELNSP_7ScaleInE1ELSS_1EEEEEENS4_6LayoutISD_NS5_IJSC_NSA_ILi0EEESW_EEEEENS5_IJNS4_10UnderscoreESZ_SZ_EEEEENS4_13SM90_TMA_LOADENS4_14ComposedLayoutINS4_7SwizzleILi1ELi4ELi3EEENS4_18smem_ptr_flag_bitsILi16EEENSV_INS5_IJSH_SI_EEENS5_IJSI_SC_EEEEEEEvNS4_8identityENS4_23SM90_TMA_LOAD_MULTICASTES1B_vS1C_EENS_8epilogue10collective6detail29Sm90TmaWarpSpecializedAdapterINS1G_15DefaultEpilogueISK_SL_SL_NS1F_6thread17LinearCombinationISK_Li1EffLNS1K_9ScaleType4KindE0ELNS_15FloatRoundStyleE2ESK_EENS1_15EpilogueDefaultEEEEEvvEEEEvNT_6ParamsE,@"STO_CUDA_ENTRY STV_DEFAULT"
_ZN7cutlass13device_kernelINS_4gemm6kernel13GemmUniversalIN4cute5tupleIJiiiiEEENS1_10collective13CollectiveMmaINS1_34MainloopSm90TmaGmmaWarpSpecializedILi18ENS5_IJNS4_1CILi2EEENSA_ILi1EEESC_EEENS1_35KernelTmaWarpSpecializedCooperativeEEENS5_IJNSA_ILi384EEENSA_ILi8EEENSA_ILi16EEEEEENS_6half_tENS5_IJlSC_lEEESK_SL_NS4_8TiledMMAINS4_8MMA_AtomIJNS4_4SM904GMMA24MMA_64x8x16_F32F16F16_SSILNSP_5MajorE0ELSR_0ELNSP_7ScaleInE1ELSS_1EEEEEENS4_6LayoutISD_NS5_IJSC_NSA_ILi0EEESW_EEEEENS5_IJNS4_10UnderscoreESZ_SZ_EEEEENS4_13SM90_TMA_LOADENS4_14ComposedLayoutINS4_7SwizzleILi1ELi4ELi3EEENS4_18smem_ptr_flag_bitsILi16EEENSV_INS5_IJSH_SI_EEENS5_IJSI_SC_EEEEEEEvNS4_8identityENS4_23SM90_TMA_LOAD_MULTICASTES1B_vS1C_EENS_8epilogue10collective6detail29Sm90TmaWarpSpecializedAdapterINS1G_15DefaultEpilogueISK_SL_SL_NS1F_6thread17LinearCombinationISK_Li1EffLNS1K_9ScaleType4KindE0ELNS_15FloatRoundStyleE2ESK_EENS1_15EpilogueDefaultEEEEEvvEEEEvNT_6ParamsE:
[----:B------:R-:W0:Y:S01]  /*0000*/  LDC R1, c[0x0][0x28] ;  /* 0x00000a00ff017b82 */ /* 0x000e220000000800 */
[----:B------:R-:W1:Y:S01]  /*0010*/  S2R R41, SR_TID.X ;  /* 0x0000000000297919 */ /* 0x000e620000002100 */
[----:B------:R-:W-:Y:S01]  /*0020*/  ELECT P0, URZ, PT ;  /* 0x00000000003f782f */ /* 0x000fe20003800000 */
[----:B------:R-:W-:Y:S01]  /*0030*/  BSSY B0, `(.L_x_0) ;  /* 0x000000f000007945 */ /* 0x000fe20003800000 */
[--C-:B-1----:R-:W-:Y:S02]  /*0040*/  SHF.R.U32.HI R0, RZ, 0x5, R41.reuse ;  /* 0x00000005ff007819 */ /* 0x102fe40000011629 */
[----:B------:R-:W-:-:S03]  /*0050*/  SHF.R.U32.HI R6, RZ, 0x7, R41 ;  /* 0x00000007ff067819 */ /* 0x000fc60000011629 */
[----:B------:R-:W1:Y:S04]  /*0060*/  SHFL.IDX PT, R2, R0, RZ, 0x1f ;  /* 0x00001fff00027589 */ /* 0x000e6800000e0000 */
[----:B------:R2:W3:Y:S01]  /*0070*/  SHFL.IDX PT, R5, R6, RZ, 0x1f ;  /* 0x00001fff06057589 */ /* 0x0004e200000e0000 */
[----:B-1----:R-:W-:-:S13]  /*0080*/  ISETP.NE.OR P0, PT, R2, RZ, !P0 ;  /* 0x000000ff0200720c */ /* 0x002fda0004705670 */
[----:B0-23--:R-:W-:Y:S05]  /*0090*/  @P0 BRA `(.L_x_1) ;  /* 0x0000000000200947 */ /* 0x00dfea0003800000 */
[----:B------:R-:W-:Y:S02]  /*00a0*/  ULDC.64 UR4, c[0x0][0x198] ;  /* 0x0000660000047ab9 */ /* 0x000fe40000000a00 */
[----:B------:R-:W-:Y:S02]  /*00b0*/  UIADD3 UR6, UP0, UR4, 0xf0, URZ ;  /* 0x000000f004067890 */ /* 0x000fe4000ff1e03f */
[----:B------:R-:W-:Y:S02]  /*00c0*/  UIADD3 UR4, UP1, UR4, 0x1f0, URZ ;  /* 0x000001f004047890 */ /* 0x000fe4000ff3e03f */
[----:B------:R-:W-:Y:S02]  /*00d0*/  UIADD3.X UR7, URZ, UR5, URZ, UP0, !UPT ;  /* 0x000000053f077290 */ /* 0x000fe400087fe43f */
[----:B------:R-:W-:-:S07]  /*00e0*/  UIADD3.X UR5, URZ, UR5, URZ, UP1, !UPT ;  /* 0x000000053f057290 */ /* 0x000fce0008ffe43f */
[----:B------:R0:W-:Y:S02]  /*00f0*/  UTMACCTL.PF [UR6] ;  /* 0x00000000060079b9 */ /* 0x0001e40008040000 */
[----:B------:R0:W-:Y:S02]  /*0100*/  UTMACCTL.PF [UR4] ;  /* 0x00000000040079b9 */ /* 0x0001e40008040000 */
[----:B0-----:R-:W-:Y:S01]  /*0110*/  NOP ;  /* 0x0000000000007918 */ /* 0x001fe20000000000 */
.L_x_1:
[----:B------:R-:W-:Y:S05]  /*0120*/  BSYNC B0 ;  /* 0x0000000000007941 */ /* 0x000fea0003800000 */
.L_x_0:
[----:B------:R-:W0:Y:S02]  /*0130*/  SHFL.IDX PT, R3, R0, RZ, 0x1f ;  /* 0x00001fff00037589 */ /* 0x000e2400000e0000 */
[----:B0-----:R-:W-:-:S13]  /*0140*/  ISETP.NE.AND P0, PT, R3, RZ, PT ;  /* 0x000000ff0300720c */ /* 0x001fda0003f05270 */
[----:B------:R-:W-:Y:S05]  /*0150*/  @P0 BRA `(.L_x_2) ;  /* 0x0000000000d40947 */ /* 0x000fea0003800000 */
[----:B------:R-:W-:Y:S01]  /*0160*/  ELECT P0, URZ, PT ;  /* 0x00000000003f782f */ /* 0x000fe20003800000 */
[----:B------:R-:W-:-:S12]  /*0170*/  BSSY B0, `(.L_x_2) ;  /* 0x0000033000007945 */ /* 0x000fd80003800000 */
[----:B------:R-:W-:Y:S05]  /*0180*/  @!P0 BRA `(.L_x_3) ;  /* 0x0000000000c48947 */ /* 0x000fea0003800000 */
[----:B------:R-:W0:Y:S01]  /*0190*/  S2UR UR8, SR_CgaCtaId ;  /* 0x00000000000879c3 */ /* 0x000e220000008800 */
[----:B------:R-:W-:Y:S01]  /*01a0*/  UMOV UR4, 0x400 ;  /* 0x0000040000047882 */ /* 0x000fe20000000000 */
[----:B------:R-:W-:Y:S01]  /*01b0*/  UMOV UR5, 0x1 ;  /* 0x0000000100057882 */ /* 0x000fe20000000000 */
[----:B------:R-:W-:Y:S02]  /*01c0*/  UMOV UR6, 0x4 ;  /* 0x0000000400067882 */ /* 0x000fe40000000000 */
[----:B------:R-:W-:-:S04]  /*01d0*/  UIADD3 UR6, -UR6, 0x100000, URZ ;  /* 0x0010000006067890 */ /* 0x000fc8000fffe13f */
[----:B------:R-:W-:Y:S02]  /*01e0*/  USHF.L.U32 UR7, UR6, 0xb, URZ ;  /* 0x0000000b06077899 */ /* 0x000fe4000800063f */
[----:B------:R-:W-:Y:S02]  /*01f0*/  USHF.L.U32 UR6, UR6, 0x1, URZ ;  /* 0x0000000106067899 */ /* 0x000fe4000800063f */
[----:B0-----:R-:W-:Y:S02]  /*0200*/  ULEA UR8, UR8, UR4, 0x18 ;  /* 0x0000000408087291 */ /* 0x001fe4000f8ec03f */
[----:B------:R-:W-:-:S04]  /*0210*/  UIADD3 UR4, -UR5, 0x100000, URZ ;  /* 0x0010000005047890 */ /* 0x000fc8000fffe13f */
[----:B------:R-:W-:Y:S02]  /*0220*/  USHF.L.U32 UR5, UR4, 0xb, URZ ;  /* 0x0000000b04057899 */ /* 0x000fe4000800063f */
[----:B------:R-:W-:Y:S01]  /*0230*/  USHF.L.U32 UR4, UR4, 0x1, URZ ;  /* 0x0000000104047899 */ /* 0x000fe2000800063f */
[----:B------:R-:W0:Y:S11]  /*0240*/  FENCE.VIEW.ASYNC.S ;  /* 0x00000000000073c6 */ /* 0x000e360000000000 */
[----:B0-----:R0:W1:Y:S01]  /*0250*/  SYNCS.EXCH.64 URZ, [UR8], UR4 ;  /* 0x00000004083f75b2 */ /* 0x0010620008000100 */
[----:B------:R0:W2:Y:S01]  /*0260*/  SYNCS.EXCH.64 URZ, [UR8+0x90], UR6 ;  /* 0x00009006083f75b2 */ /* 0x0000a20008000100 */
[----:B------:R0:W3:Y:S01]  /*0270*/  SYNCS.EXCH.64 URZ, [UR8+0x8], UR4 ;  /* 0x00000804083f75b2 */ /* 0x0000e20008000100 */
[----:B------:R0:W4:Y:S01]  /*0280*/  SYNCS.EXCH.64 URZ, [UR8+0x98], UR6 ;  /* 0x00009806083f75b2 */ /* 0x0001220008000100 */
[----:B------:R0:W0:Y:S01]  /*0290*/  SYNCS.EXCH.64 URZ, [UR8+0x10], UR4 ;  /* 0x00001004083f75b2 */ /* 0x0000220008000100 */
        /* <DEDUP_REMOVED lines=31> */
[----:B-1234-:R-:W-:Y:S01]  /*0490*/  NOP ;  /* 0x0000000000007918 */ /* 0x01efe20000000000 */
.L_x_3:
[----:B0-----:R-:W-:Y:S05]  /*04a0*/  BSYNC B0 ;  /* 0x0000000000007941 */ /* 0x001fea0003800000 */
.L_x_2:
[----:B------:R-:W-:Y:S01]  /*04b0*/  SHF.R.S32.HI R4, RZ, 0x1f, R41 ;  /* 0x0000001fff047819 */ /* 0x000fe20000011429 */
[----:B------:R-:W0:Y:S01]  /*04c0*/  SHFL.IDX PT, R0, R0, RZ, 0x1f ;  /* 0x00001fff00007589 */ /* 0x000e2200000e0000 */
[----:B------:R-:W1:Y:S01]  /*04d0*/  S2UR UR8, SR_CTAID.X ;  /* 0x00000000000879c3 */ /* 0x000e620000002500 */
[----:B------:R-:W-:Y:S02]  /*04e0*/  ELECT P0, URZ, PT ;  /* 0x00000000003f782f */ /* 0x000fe40003800000 */
[----:B------:R-:W-:Y:S01]  /*04f0*/  LEA.HI R4, R4, R41, RZ, 0x7 ;  /* 0x0000002904047211 */ /* 0x000fe200078f38ff */
[----:B------:R-:W-:Y:S01]  /*0500*/  ULDC UR4, c[0x0][0x150] ;  /* 0x0000540000047ab9 */ /* 0x000fe20000000800 */
[----:B------:R-:W-:Y:S01]  /*0510*/  SHF.R.S32.HI R10, RZ, 0x1f, R3 ;  /* 0x0000001fff0a7819 */ /* 0x000fe20000011403 */
[----:B------:R-:W-:Y:S01]  /*0520*/  NOP ;  /* 0x0000000000007918 */ /* 0x000fe20000000000 */
[----:B------:R-:W-:Y:S01]  /*0530*/  LOP3.LUT R4, R4, 0xffffff80, RZ, 0xc0, !PT ;  /* 0xffffff8004047812 */ /* 0x000fe200078ec0ff */
[----:B------:R-:W-:Y:S01]  /*0540*/  NOP ;  /* 0x0000000000007918 */ /* 0x000fe20000000000 */
[----:B------:R-:W-:Y:S01]  /*0550*/  LEA.HI R10, R10, R3, RZ, 0x2 ;  /* 0x000000030a0a7211 */ /* 0x000fe200078f10ff */
[----:B------:R-:W2:Y:S01]  /*0560*/  LDC R12, c[0x0][0x144] ;  /* 0x00005100ff0c7b82 */ /* 0x000ea20000000800 */
[----:B------:R-:W-:Y:S01]  /*0570*/  IMAD.MOV.U32 R22, RZ, RZ, 0x1 ;  /* 0x00000001ff167424 */ /* 0x000fe200078e00ff */
[----:B------:R-:W-:Y:S01]  /*0580*/  ISETP.NE.AND P3, PT, R5, RZ, PT ;  /* 0x000000ff0500720c */ /* 0x000fe20003f65270 */
[----:B------:R-:W-:Y:S01]  /*0590*/  IMAD.IADD R8, R41, 0x1, -R4 ;  /* 0x0000000129087824 */ /* 0x000fe200078e0a04 */
[----:B------:R-:W-:Y:S01]  /*05a0*/  LOP3.LUT R10, R10, 0x3ffffffc, RZ, 0xc0, !PT ;  /* 0x3ffffffc0a0a7812 */ /* 0x000fe200078ec0ff */
[----:B------:R-:W3:Y:S03]  /*05b0*/  S2R R4, SR_CTAID.Y ;  /* 0x0000000000047919 */ /* 0x000ee60000002600 */
[----:B------:R-:W-:Y:S01]  /*05c0*/  SHF.R.S32.HI R7, RZ, 0x1f, R8 ;  /* 0x0000001fff077819 */ /* 0x000fe20000011408 */
[----:B------:R-:W-:Y:S01]  /*05d0*/  IMAD.IADD R10, R3, 0x1, -R10 ;  /* 0x00000001030a7824 */ /* 0x000fe200078e0a0a */
[----:B------:R-:W4:Y:S02]  /*05e0*/  LDC R14, c[0x0][0x140] ;  /* 0x00005000ff0e7b82 */ /* 0x000f240000000800 */
[----:B------:R-:W-:-:S02]  /*05f0*/  LEA.HI R7, R7, R8, RZ, 0x3 ;  /* 0x0000000807077211 */ /* 0x000fc400078f18ff */
[----:B0-----:R-:W-:Y:S02]  /*0600*/  ISETP.NE.OR P0, PT, R0, RZ, !P0 ;  /* 0x000000ff0000720c */ /* 0x001fe40004705670 */
[--C-:B------:R-:W-:Y:S02]  /*0610*/  SHF.R.S32.HI R0, RZ, 0x3, R7.reuse ;  /* 0x00000003ff007819 */ /* 0x100fe40000011407 */
[----:B------:R-:W-:Y:S02]  /*0620*/  SHF.R.S32.HI R7, RZ, 0x1f, R7 ;  /* 0x0000001fff077819 */ /* 0x000fe40000011407 */
[----:B-1----:R-:W-:Y:S02]  /*0630*/  I2FP.F32.U32 R9, UR8 ;  /* 0x0000000800097c45 */ /* 0x002fe40008201000 */
[----:B------:R-:W-:-:S03]  /*0640*/  LEA.HI R7, R7, R0, RZ, 0x2 ;  /* 0x0000000007077211 */ /* 0x000fc600078f10ff */
[----:B------:R-:W-:Y:S01]  /*0650*/  FMUL R9, R9, UR4 ;  /* 0x0000000409097c20 */ /* 0x000fe20008400000 */
[----:B------:R-:W-:Y:S01]  /*0660*/  LOP3.LUT R7, R7, 0xfffffffc, RZ, 0xc0, !PT ;  /* 0xfffffffc07077812 */ /* 0x000fe200078ec0ff */
[----:B------:R-:W-:Y:S01]  /*0670*/  VOTEU.ALL UP0, P0 ;  /* 0x00000000003f7886 */ /* 0x000fe20000000000 */
[----:B------:R-:W-:Y:S01]  /*0680*/  ULDC UR4, c[0x0][0x154] ;  /* 0x0000550000047ab9 */ /* 0x000fe20000000800 */
[----:B------:R-:W-:Y:S02]  /*0690*/  VOTEU.ALL UP1, P0 ;  /* 0x00000000003f7886 */ /* 0x000fe40000020000 */
[----:B------:R-:W0:Y:S01]  /*06a0*/  F2I.U32.TRUNC.NTZ R9, R9 ;  /* 0x0000000900097305 */ /* 0x000e22000020f000 */
[----:B------:R-:W-:Y:S01]  /*06b0*/  IMAD.IADD R7, R0, 0x1, -R7 ;  /* 0x0000000100077824 */ /* 0x000fe200078e0a07 */
[----:B------:R-:W1:Y:S01]  /*06c0*/  @!UP0 S2UR UR7, SR_CgaCtaId ;  /* 0x00000000000789c3 */ /* 0x000e620000008800 */
[----:B------:R-:W-:Y:S01]  /*06d0*/  @!UP0 UMOV UR6, 0x400 ;  /* 0x0000040000068882 */ /* 0x000fe20000000000 */
[----:B----4-:R-:W-:Y:S01]  /*06e0*/  ISETP.EQ.U32.AND P2, PT, R14, 0x1, PT ;  /* 0x000000010e00780c */ /* 0x010fe20003f42070 */
[----:B------:R-:W-:Y:S01]  /*06f0*/  IMAD R10, R10, 0x4, R7 ;  /* 0x000000040a0a7824 */ /* 0x000fe200078e0207 */
[----:B---3--:R-:W-:-:S03]  /*0700*/  I2FP.F32.U32 R3, R4 ;  /* 0x0000000400037245 */ /* 0x008fc60000201000 */
[C---:B------:R-:W-:Y:S01]  /*0710*/  IMAD.SHL.U32 R23, R10.reuse, 0x4, RZ ;  /* 0x000000040a177824 */ /* 0x040fe200078e00ff */
[----:B------:R-:W-:Y:S01]  /*0720*/  LEA.HI R0, R10, R10, RZ, 0x1 ;  /* 0x0000000a0a007211 */ /* 0x000fe200078f08ff */
[----:B------:R-:W-:Y:S01]  /*0730*/  FMUL R13, R3, UR4 ;  /* 0x00000004030d7c20 */ /* 0x000fe20008400000 */
[----:B------:R-:W3:Y:S01]  /*0740*/  LDC R7, c[0x0][0x148] ;  /* 0x00005200ff077b82 */ /* 0x000ee20000000800 */
[----:B------:R-:W-:Y:S01]  /*0750*/  UMOV UR4, 0x20 ;  /* 0x0000002000047882 */ /* 0x000fe20000000000 */
[----:B------:R-:W-:Y:S01]  /*0760*/  LOP3.LUT R11, R0, 0xfffffffe, RZ, 0xc0, !PT ;  /* 0xfffffffe000b7812 */ /* 0x000fe200078ec0ff */
[----:B0-----:R-:W-:Y:S01]  /*0770*/  IMAD.MOV R15, RZ, RZ, -R9 ;  /* 0x000000ffff0f7224 */ /* 0x001fe200078e0a09 */
[----:B------:R-:W-:Y:S01]  /*0780*/  SHF.R.S32.HI R9, RZ, 0x1f, R2 ;  /* 0x0000001fff097819 */ /* 0x000fe20000011402 */
[----:B------:R-:W0:Y:S01]  /*0790*/  F2I.U32.TRUNC.NTZ R13, R13 ;  /* 0x0000000d000d7305 */ /* 0x000e22000020f000 */
[----:B------:R-:W-:Y:S01]  /*07a0*/  LOP3.LUT R23, R10, 0xc, R23, 0x78, !PT ;  /* 0x0000000c0a177812 */ /* 0x000fe200078e7817 */
[----:B--2---:R-:W-:Y:S01]  /*07b0*/  IMAD R3, R12, R15, UR8 ;  /* 0x000000080c037e24 */ /* 0x004fe2000f8e020f */
[----:B------:R-:W-:Y:S01]  /*07c0*/  LEA.HI R9, R9, R2, RZ, 0x2 ;  /* 0x0000000209097211 */ /* 0x000fe200078f10ff */
[----:B------:R-:W-:Y:S01]  /*07d0*/  IMAD.IADD R0, R10, 0x1, -R11 ;  /* 0x000000010a007824 */ /* 0x000fe200078e0a0b */
[----:B------:R-:W-:-:S04]  /*07e0*/  @!UP0 UIADD3 UR4, -UR4, 0x100000, URZ ;  /* 0x0010000004048890 */ /* 0x000fc8000fffe13f */
[----:B------:R-:W-:Y:S02]  /*07f0*/  @!UP0 USHF.L.U32 UR5, UR4, 0xb, URZ ;  /* 0x0000000b04058899 */ /* 0x000fe4000800063f */
[----:B------:R-:W-:Y:S01]  /*0800*/  @!UP0 USHF.L.U32 UR4, UR4, 0x1, URZ ;  /* 0x0000000104048899 */ /* 0x000fe2000800063f */
[----:B------:R-:W-:Y:S01]  /*0810*/  VIADD R10, R5, 0xffffffff ;  /* 0xffffffff050a7836 */ /* 0x000fe20000000000 */
[----:B------:R-:W-:Y:S02]  /*0820*/  LOP3.LUT R9, R9, 0xfffffffc, RZ, 0xc0, !PT ;  /* 0xfffffffc09097812 */ /* 0x000fe400078ec0ff */
[----:B------:R-:W-:Y:S01]  /*0830*/  ISETP.NE.AND P4, PT, R0, R3, PT ;  /* 0x000000030000720c */ /* 0x000fe20003f85270 */
[----:B-1----:R-:W-:Y:S01]  /*0840*/  @!UP0 ULEA UR6, UR7, UR6, 0x18 ;  /* 0x0000000607068291 */ /* 0x002fe2000f8ec03f */
[----:B------:R-:W-:Y:S01]  /*0850*/  ISETP.GE.U32.AND P6, PT, R10, 0x2, PT ;  /* 0x000000020a00780c */ /* 0x000fe20003fc6070 */
[----:B------:R-:W-:Y:S01]  /*0860*/  IMAD.IADD R2, R2, 0x1, -R9 ;  /* 0x0000000102027824 */ /* 0x000fe200078e0a09 */
[----:B------:R-:W-:Y:S01]  /*0870*/  VOTEU.ALL UP0, P0 ;  /* 0x00000000003f7886 */ /* 0x000fe20000000000 */
[----:B------:R-:W-:Y:S01]  /*0880*/  LOP3.LUT P0, RZ, R8, 0x7, RZ, 0xc0, !PT ;  /* 0x0000000708ff7812 */ /* 0x000fe2000780c0ff */
[----:B0-----:R-:W-:-:S02]  /*0890*/  IMAD.MOV R24, RZ, RZ, -R13 ;  /* 0x000000ffff187224 */ /* 0x001fc400078e0a0d */
[C---:B------:R-:W-:Y:S02]  /*08a0*/  ISETP.NE.AND P1, PT, R2.reuse, 0x3, PT ;  /* 0x000000030200780c */ /* 0x040fe40003f25270 */
[----:B---3--:R-:W-:Y:S01]  /*08b0*/  IMAD R9, R7, R24, R4 ;  /* 0x0000001807097224 */ /* 0x008fe200078e0204 */
[C---:B------:R-:W-:Y:S02]  /*08c0*/  ISETP.LT.U32.AND P0, PT, R23.reuse, 0x2, !P0 ;  /* 0x000000021700780c */ /* 0x040fe40004701070 */
[----:B------:R-:W-:Y:S01]  /*08d0*/  @P4 LEA.HI R0, R23, R23, RZ, 0x1 ;  /* 0x0000001717004211 */ /* 0x000fe200078f08ff */
[----:B------:R-:W0:Y:S02]  /*08e0*/  FENCE.VIEW.ASYNC.S ;  /* 0x00000000000073c6 */ /* 0x000e240000000000 */
[----:B0-----:R0:W1:Y:S01]  /*08f0*/  @!UP0 SYNCS.EXCH.64 URZ, [UR6+0x130], UR4 ;  /* 0x00013004063f85b2 */ /* 0x0010620008000100 */
[----:B------:R-:W-:Y:S02]  /*0900*/  ISETP.EQ.OR P1, PT, R2, RZ, !P1 ;  /* 0x000000ff0200720c */ /* 0x000fe40004f22670 */
[----:B------:R-:W-:-:S02]  /*0910*/  @P4 SHF.R.S32.HI R0, RZ, 0x1, R0 ;  /* 0x00000001ff004819 */ /* 0x000fc40000011400 */
[----:B------:R-:W-:Y:S02]  /*0920*/  ISETP.EQ.AND P1, PT, R5, RZ, P1 ;  /* 0x000000ff0500720c */ /* 0x000fe40000f22270 */
[----:B------:R-:W-:Y:S02]  /*0930*/  @P4 ISETP.NE.AND P5, PT, R0, R9, PT ;  /* 0x000000090000420c */ /* 0x000fe40003fa5270 */
[----:B------:R-:W-:Y:S02]  /*0940*/  SEL R9, RZ, 0x1, !P0 ;  /* 0x00000001ff097807 */ /* 0x000fe40004000000 */
[----:B------:R-:W-:Y:S02]  /*0950*/  @P4 SEL R22, RZ, 0x1, P5 ;  /* 0x00000001ff164807 */ /* 0x000fe40002800000 */
[----:B------:R-:W-:Y:S02]  /*0960*/  SEL R16, RZ, 0x1, !P1 ;  /* 0x00000001ff107807 */ /* 0x000fe40004800000 */
[----:B------:R-:W-:Y:S01]  /*0970*/  LOP3.LUT R22, R22, R9, RZ, 0xc0, !PT ;  /* 0x0000000916167212 */ /* 0x000fe200078ec0ff */
[----:B------:R0:W2:Y:S01]  /*0980*/  @!UP1 SYNCS.EXCH.64 URZ, [UR6+0x138], UR4 ;  /* 0x00013804063f95b2 */ /* 0x0000a20008000100 */
[----:B------:R-:W-:Y:S01]  /*0990*/  LOP3.LUT R0, R41, 0x7f, RZ, 0xc0, !PT ;  /* 0x0000007f29007812 */ /* 0x000fe200078ec0ff */
[----:B------:R-:W-:Y:S01]  /*09a0*/  NOP ;  /* 0x0000000000007918 */ /* 0x000fe20000000000 */
[----:B------:R-:W-:Y:S01]  /*09b0*/  SEL R16, R16, 0x2, P6 ;  /* 0x0000000210107807 */ /* 0x000fe20003000000 */
[----:B------:R-:W-:Y:S06]  /*09c0*/  @!P2 BRA `(.L_x_4) ;  /* 0x000000000008a947 */ /* 0x000fec0003800000 */
[----:B-12---:R-:W-:Y:S01]  /*09d0*/  UCGABAR_ARV ;  /* 0x00000000000079c7 */ /* 0x006fe20008000000 */
[----:B------:R-:W-:Y:S05]  /*09e0*/  BRA `(.L_x_5) ;  /* 0x0000000000047947 */ /* 0x000fea0003800000 */
.L_x_4:
[----:B-12---:R-:W-:Y:S01]  /*09f0*/  NOP ;  /* 0x0000000000007918 */ /* 0x006fe20000000000 */
.L_x_5:
[----:B------:R-:W1:Y:S01]  /*0a00*/  LDC R17, c[0x0][0x65c] ;  /* 0x00019700ff117b82 */ /* 0x000e620000000800 */
[----:B------:R-:W-:Y:S02]  /*0a10*/  IMAD.U32 R8, RZ, RZ, UR8 ;  /* 0x00000008ff087e24 */ /* 0x000fe4000f8e00ff */
[----:B------:R-:W-:Y:S01]  /*0a20*/  IMAD.MOV.U32 R9, RZ, RZ, RZ ;  /* 0x000000ffff097224 */ /* 0x000fe200078e00ff */
[----:B-1----:R-:W-:-:S04]  /*0a30*/  ISETP.NE.AND P1, PT, R17, 0x1, PT ;  /* 0x000000011100780c */ /* 0x002fc80003f25270 */
[----:B------:R-:W-:-:S09]  /*0a40*/  P2R R5, PR, RZ, 0x2 ;  /* 0x00000002ff057803 */ /* 0x000fd20000000000 */
[----:B------:R-:W1:Y:S01]  /*0a50*/  @P1 LDC R19, c[0x0][0x10] ;  /* 0x00000400ff131b82 */ /* 0x000e620000000800 */
[----:B------:R-:W-:Y:S02]  /*0a60*/  @P1 IMAD.MOV.U32 R5, RZ, RZ, RZ ;  /* 0x000000ffff051224 */ /* 0x000fe400078e00ff */
[----:B------:R-:W-:-:S05]  /*0a70*/  @P1 IMAD.MOV.U32 R13, RZ, RZ, RZ ;  /* 0x000000ffff0d1224 */ /* 0x000fca00078e00ff */
[----:B------:R-:W2:Y:S01]  /*0a80*/  @!P1 LDC R11, c[0x0][0xc] ;  /* 0x00000300ff0b9b82 */ /* 0x000ea20000000800 */
[----:B0-----:R-:W-:Y:S01]  /*0a90*/  ULDC UR4, c[0x0][0xc] ;  /* 0x0000030000047ab9 */ /* 0x001fe20000000800 */
[----:B------:R-:W-:Y:S01]  /*0aa0*/  ULDC UR5, c[0x0][0x10] ;  /* 0x0000040000057ab9 */ /* 0x000fe20000000800 */
[----:B------:R-:W-:Y:S01]  /*0ab0*/  ULDC UR6, c[0x0][0x14] ;  /* 0x0000050000067ab9 */ /* 0x000fe20000000800 */
[----:B------:R-:W-:-:S04]  /*0ac0*/  UIMAD.WIDE.U32 UR4, UR4, UR5, URZ ;  /* 0x00000005040472a5 */ /* 0x000fc8000f8e003f */
[----:B------:R-:W-:Y:S02]  /*0ad0*/  UIMAD.WIDE.U32 UR36, UR4, UR6, URZ ;  /* 0x00000006042472a5 */ /* 0x000fe4000f8e003f */
[----:B------:R-:W-:-:S04]  /*0ae0*/  UIMAD UR42, UR5, UR6, URZ ;  /* 0x00000006052a72a4 */ /* 0x000fc8000f8e023f */
[----:B------:R-:W-:Y:S01]  /*0af0*/  UIADD3 UR42, UR37, UR42, URZ ;  /* 0x0000002a252a7290 */ /* 0x000fe2000fffe03f */
[----:B-1----:R-:W-:-:S04]  /*0b00*/  @P1 IMAD.WIDE.U32 R18, R19, UR8, R4 ;  /* 0x0000000813121c25 */ /* 0x002fc8000f8e0004 */
[----:B------:R-:W-:Y:S02]  /*0b10*/  @P1 IMAD.IADD R19, R19, 0x1, R13 ;  /* 0x0000000113131824 */ /* 0x000fe400078e020d */
[----:B--2---:R-:W-:-:S04]  /*0b20*/  @!P1 IMAD.WIDE.U32 R8, R4, R11, R8 ;  /* 0x0000000b04089225 */ /* 0x004fc800078e0008 */
[----:B------:R-:W-:Y:S02]  /*0b30*/  @!P1 IMAD.MOV.U32 R18, RZ, RZ, R8 ;  /* 0x000000ffff129224 */ /* 0x000fe400078e0008 */
[----:B------:R-:W-:Y:S01]  /*0b40*/  @!P1 IMAD.MOV.U32 R19, RZ, RZ, R9 ;  /* 0x000000ffff139224 */ /* 0x000fe200078e0009 */
[----:B------:R-:W-:Y:S06]  /*0b50*/  @!P2 BRA `(.L_x_6) ;  /* 0x00000000000ca947 */ /* 0x000fec0003800000 */
[----:B------:R-:W-:Y:S01]  /*0b60*/  UCGABAR_WAIT ;  /* 0x0000000000007dc7 */ /* 0x000fe20008000000 */
[----:B------:R-:W-:Y:S01]  /*0b70*/  CCTL.IVALL ;  /* 0x00000000ff00798f */ /* 0x000fe20002000000 */
[----:B------:R-:W-:Y:S05]  /*0b80*/  BRA `(.L_x_7) ;  /* 0x0000000000047947 */ /* 0x000fea0003800000 */
.L_x_6:
[----:B------:R-:W-:Y:S06]  /*0b90*/  BAR.SYNC.DEFER_BLOCKING 0x0 ;  /* 0x0000000000007b1d */ /* 0x000fec0000010000 */
.L_x_7:
[----:B------:R-:W-:Y:S05]  /*0ba0*/  @!P3 BRA `(.L_x_8) ;  /* 0x0000002c006cb947 */ /* 0x000fea0003800000 */
[----:B------:R-:W-:-:S13]  /*0bb0*/  ISETP.GT.U32.AND P0, PT, R10, 0x1, PT ;  /* 0x000000010a00780c */ /* 0x000fda0003f04070 */
[----:B------:R-:W-:Y:S05]  /*0bc0*/  @P0 EXIT ;  /* 0x000000000000094d */ /* 0x000fea0003800000 */
[----:B------:R-:W-:Y:S01]  /*0bd0*/  ULDC.64 UR4, c[0x0][0x650] ;  /* 0x0001940000047ab9 */ /* 0x000fe20000000a00 */
[----:B------:R-:W-:Y:S01]  /*0be0*/  PRMT R8, RZ, 0x7610, R8 ;  /* 0x00007610ff087816 */ /* 0x000fe20000000008 */
[----:B------:R-:W-:Y:S01]  /*0bf0*/  IMAD.MOV.U32 R47, RZ, RZ, -0x1 ;  /* 0xffffffffff2f7424 */ /* 0x000fe200078e00ff */
[----:B------:R-:W-:Y:S01]  /*0c00*/  ISETP.GE.U32.AND P0, PT, R18, UR4, PT ;  /* 0x0000000412007c0c */ /* 0x000fe2000bf06070 */
[----:B------:R-:W-:Y:S02]  /*0c10*/  IMAD.MOV.U32 R44, RZ, RZ, -0x1 ;  /* 0xffffffffff2c7424 */ /* 0x000fe400078e00ff */
[----:B------:R-:W-:Y:S01]  /*0c20*/  IMAD.MOV.U32 R45, RZ, RZ, -0x1 ;  /* 0xffffffffff2d7424 */ /* 0x000fe200078e00ff */
[----:B------:R-:W-:-:S13]  /*0c30*/  ISETP.GE.U32.AND.EX P0, PT, R19, UR5, PT, P0 ;  /* 0x0000000513007c0c */ /* 0x000fda000bf06100 */
[----:B------:R-:W-:Y:S05]  /*0c40*/  @P0 BRA `(.L_x_9) ;  /* 0x0000000400240947 */ /* 0x000fea0003800000 */
[----:B------:R-:W0:Y:S01]  /*0c50*/  LDC.64 R20, c[0x0][0x628] ;  /* 0x00018a00ff147b82 */ /* 0x000e220000000a00 */
[----:B------:R-:W-:Y:S02]  /*0c60*/  IMAD.MOV.U32 R8, RZ, RZ, R18 ;  /* 0x000000ffff087224 */ /* 0x000fe400078e0012 */
[----:B------:R-:W-:-:S05]  /*0c70*/  IMAD.MOV.U32 R9, RZ, RZ, R19 ;  /* 0x000000ffff097224 */ /* 0x000fca00078e0013 */
[----:B------:R-:W1:Y:S08]  /*0c80*/  LDC R2, c[0x0][0x630] ;  /* 0x00018c00ff027b82 */ /* 0x000e700000000800 */
[----:B------:R-:W2:Y:S01]  /*0c90*/  LDC.64 R26, c[0x0][0x620] ;  /* 0x00018800ff1a7b82 */ /* 0x000ea20000000a00 */
[----:B0-----:R-:W-:-:S04]  /*0ca0*/  ISETP.NE.U32.AND P0, PT, R20, RZ, PT ;  /* 0x000000ff1400720c */ /* 0x001fc80003f05070 */
[----:B------:R-:W-:-:S13]  /*0cb0*/  ISETP.NE.AND.EX P0, PT, R21, RZ, PT, P0 ;  /* 0x000000ff1500720c */ /* 0x000fda0003f05300 */
[----:B-12---:R-:W-:Y:S05]  /*0cc0*/  @!P0 BRA `(.L_x_10) ;  /* 0x0000000000288947 */ /* 0x006fea0003800000 */
[----:B------:R-:W0:Y:S02]  /*0cd0*/  LDC R13, c[0x0][0x634] ;  /* 0x00018d00ff0d7b82 */ /* 0x000e240000000800 */
[----:B0-----:R-:W-:-:S05]  /*0ce0*/  IADD3 R13, P0, R18, R13, RZ ;  /* 0x0000000d120d7210 */ /* 0x001fca0007f1e0ff */
[----:B------:R-:W-:-:S04]  /*0cf0*/  IMAD.X R15, RZ, RZ, R19, P0 ;  /* 0x000000ffff0f7224 */ /* 0x000fc800000e0613 */
[----:B------:R-:W-:-:S04]  /*0d00*/  IMAD.WIDE.U32 R8, R15, R20, RZ ;  /* 0x000000140f087225 */ /* 0x000fc800078e00ff */
[----:B------:R-:W-:-:S04]  /*0d10*/  IMAD.WIDE.U32 R10, P0, R13, R21, R8 ;  /* 0x000000150d0a7225 */ /* 0x000fc80007800008 */
[----:B------:R-:W-:-:S04]  /*0d20*/  IMAD.WIDE.U32 R8, R13, R20, RZ ;  /* 0x000000140d087225 */ /* 0x000fc800078e00ff */
[----:B------:R-:W-:Y:S01]  /*0d30*/  IMAD.X R13, RZ, RZ, RZ, P0 ;  /* 0x000000ffff0d7224 */ /* 0x000fe200000e06ff */
[----:B------:R-:W-:Y:S01]  /*0d40*/  IADD3 RZ, P0, R9, R10, RZ ;  /* 0x0000000a09ff7210 */ /* 0x000fe20007f1e0ff */
[----:B------:R-:W-:-:S04]  /*0d50*/  IMAD.MOV.U32 R12, RZ, RZ, R11 ;  /* 0x000000ffff0c7224 */ /* 0x000fc800078e000b */
[----:B------:R-:W-:-:S08]  /*0d60*/  IMAD.WIDE.U32.X R8, R15, R21, R12, P0 ;  /* 0x000000150f087225 */ /* 0x000fd000000e040c */
.L_x_10:
[----:B------:R-:W0:Y:S01]  /*0d70*/  LDC.64 R28, c[0x0][0x640] ;  /* 0x00019000ff1c7b82 */ /* 0x000e220000000a00 */
[--C-:B------:R-:W-:Y:S01]  /*0d80*/  SHF.R.U64 R45, R8, R2, R9.reuse ;  /* 0x00000002082d7219 */ /* 0x100fe20000001209 */
[----:B------:R-:W-:Y:S01]  /*0d90*/  IMAD R24, R7, R24, R4 ;  /* 0x0000001807187224 */ /* 0x000fe200078e0204 */
[----:B------:R-:W-:Y:S02]  /*0da0*/  SHF.R.U32.HI R2, RZ, R2, R9 ;  /* 0x00000002ff027219 */ /* 0x000fe40000011609 */
[----:B------:R-:W-:-:S03]  /*0db0*/  IADD3 R5, P0, RZ, -R45, RZ ;  /* 0x8000002dff057210 */ /* 0x000fc60007f1e0ff */
[----:B------:R-:W1:Y:S02]  /*0dc0*/  LDC R10, c[0x0][0x618] ;  /* 0x00018600ff0a7b82 */ /* 0x000e640000000800 */
[----:B------:R-:W-:-:S04]  /*0dd0*/  IMAD.X R9, RZ, RZ, ~R2, P0 ;  /* 0x000000ffff097224 */ /* 0x000fc800000e0e02 */
[-C--:B------:R-:W-:Y:S02]  /*0de0*/  IMAD R2, R9, R26.reuse, RZ ;  /* 0x0000001a09027224 */ /* 0x080fe400078e02ff */
[----:B------:R-:W2:Y:S01]  /*0df0*/  LDC R14, c[0x0][0x608] ;  /* 0x00018200ff0e7b82 */ /* 0x000ea20000000800 */
[----:B------:R-:W-:-:S04]  /*0e00*/  IMAD.WIDE.U32 R8, R5, R26, R18 ;  /* 0x0000001a05087225 */ /* 0x000fc800078e0012 */
[----:B------:R-:W-:Y:S02]  /*0e10*/  IMAD R5, R5, R27, R2 ;  /* 0x0000001b05057224 */ /* 0x000fe400078e0202 */
[----:B------:R-:W-:Y:S01]  /*0e20*/  IMAD.MOV.U32 R27, RZ, RZ, 0x1 ;  /* 0x00000001ff1b7424 */ /* 0x000fe200078e00ff */
[----:B------:R-:W3:Y:S01]  /*0e30*/  LDC R20, c[0x0][0x658] ;  /* 0x00019600ff147b82 */ /* 0x000ee20000000800 */
[----:B------:R-:W-:Y:S01]  /*0e40*/  IMAD.IADD R5, R9, 0x1, R5 ;  /* 0x0000000109057824 */ /* 0x000fe200078e0205 */
[----:B0-----:R-:W-:Y:S01]  /*0e50*/  ISETP.NE.U32.AND P0, PT, R28, RZ, PT ;  /* 0x000000ff1c00720c */ /* 0x001fe20003f05070 */
[----:B------:R-:W-:-:S03]  /*0e60*/  IMAD.MOV.U32 R9, RZ, RZ, -0x1 ;  /* 0xffffffffff097424 */ /* 0x000fc600078e00ff */
[----:B------:R-:W-:Y:S02]  /*0e70*/  ISETP.NE.AND.EX P0, PT, R29, RZ, PT, P0 ;  /* 0x000000ff1d00720c */ /* 0x000fe40003f05300 */
[----:B------:R-:W0:Y:S01]  /*0e80*/  LDC R15, c[0x0][0x600] ;  /* 0x00018000ff0f7b82 */ /* 0x000e220000000800 */
[-CC-:B-1----:R-:W-:Y:S02]  /*0e90*/  SHF.R.U64 R12, R8, R10.reuse, R5.reuse ;  /* 0x0000000a080c7219 */ /* 0x182fe40000001205 */
[----:B------:R-:W-:-:S05]  /*0ea0*/  SHF.R.U32.HI R5, RZ, R10, R5 ;  /* 0x0000000aff057219 */ /* 0x000fca0000011605 */
[----:B------:R-:W1:Y:S01]  /*0eb0*/  LDC R21, c[0x0][0x648] ;  /* 0x00019200ff157b82 */ /* 0x000e620000000800 */
[-CC-:B--2---:R-:W-:Y:S02]  /*0ec0*/  SHF.R.U64 R30, R12, R14.reuse, R5.reuse ;  /* 0x0000000e0c1e7219 */ /* 0x184fe40000001205 */
[----:B------:R-:W-:-:S05]  /*0ed0*/  SHF.R.U32.HI R5, RZ, R14, R5 ;  /* 0x0000000eff057219 */ /* 0x000fca0000011605 */
[----:B------:R-:W2:Y:S01]  /*0ee0*/  LDC R25, c[0x0][0x638] ;  /* 0x00018e00ff197b82 */ /* 0x000ea20000000800 */
[-CC-:B---3--:R-:W-:Y:S02]  /*0ef0*/  SHF.R.U64 R14, R30, R20.reuse, R5.reuse ;  /* 0x000000141e0e7219 */ /* 0x188fe40000001205 */
[-C--:B------:R-:W-:Y:S02]  /*0f00*/  SHF.L.U32 R2, R9, R20.reuse, RZ ;  /* 0x0000001409027219 */ /* 0x080fe400000006ff */
[----:B------:R-:W-:Y:S01]  /*0f10*/  SHF.R.U32.HI R5, RZ, R20, R5 ;  /* 0x00000014ff057219 */ /* 0x000fe20000011605 */
[----:B------:R-:W-:Y:S01]  /*0f20*/  IMAD.MOV.U32 R4, RZ, RZ, R14 ;  /* 0x000000ffff047224 */ /* 0x000fe200078e000e */
[----:B------:R-:W-:Y:S01]  /*0f30*/  LOP3.LUT R7, RZ, R2, RZ, 0x33, !PT ;  /* 0x00000002ff077212 */ /* 0x000fe200078e33ff */
[----:B------:R-:W3:Y:S01]  /*0f40*/  LDC R26, c[0x0][0x610] ;  /* 0x00018400ff1a7b82 */ /* 0x000ee20000000800 */
[----:B------:R-:W-:Y:S05]  /*0f50*/  @!P0 BRA `(.L_x_11) ;  /* 0x0000000000288947 */ /* 0x000fea0003800000 */
[----:B------:R-:W4:Y:S02]  /*0f60*/  LDC R11, c[0x0][0x64c] ;  /* 0x00019300ff0b7b82 */ /* 0x000f240000000800 */
[----:B----4-:R-:W-:-:S05]  /*0f70*/  IADD3 R11, P0, R14, R11, RZ ;  /* 0x0000000b0e0b7210 */ /* 0x010fca0007f1e0ff */
        /* <DEDUP_REMOVED lines=8> */
.L_x_11:
[----:B-1----:R-:W-:Y:S01]  /*1000*/  SHF.R.U64 R4, R4, R21, R5 ;  /* 0x0000001504047219 */ /* 0x002fe20000001205 */
[----:B0-----:R-:W-:Y:S01]  /*1010*/  VIADD R5, R15, 0xffffffff ;  /* 0xffffffff0f057836 */ /* 0x001fe20000000000 */
[----:B------:R-:W-:Y:S02]  /*1020*/  SHF.L.U32 R2, R27, R20, RZ ;  /* 0x000000141b027219 */ /* 0x000fe400000006ff */
[----:B------:R-:W-:Y:S01]  /*1030*/  LOP3.LUT R7, R30, R7, RZ, 0xc0, !PT ;  /* 0x000000071e077212 */ /* 0x000fe200078ec0ff */
[----:B------:R-:W-:Y:S01]  /*1040*/  IMAD.MOV R8, RZ, RZ, -R4 ;  /* 0x000000ffff087224 */ /* 0x000fe200078e0a04 */
[----:B------:R-:W-:Y:S02]  /*1050*/  SEL R3, R3, R24, !P1 ;  /* 0x0000001803037207 */ /* 0x000fe40004800000 */
[----:B------:R-:W-:Y:S01]  /*1060*/  LOP3.LUT R5, R12, R5, RZ, 0xc0, !PT ;  /* 0x000000050c057212 */ /* 0x000fe200078ec0ff */
[----:B------:R-:W-:Y:S02]  /*1070*/  IMAD R4, R2, R4, R7 ;  /* 0x0000000402047224 */ /* 0x000fe400078e0207 */
[----:B--2---:R-:W-:-:S02]  /*1080*/  IMAD R2, R8, R25, R14 ;  /* 0x0000001908027224 */ /* 0x004fc400078e020e */
[----:B---3--:R-:W-:Y:S02]  /*1090*/  IMAD R3, R4, R26, R3 ;  /* 0x0000001a04037224 */ /* 0x008fe400078e0203 */
[----:B------:R-:W-:Y:S02]  /*10a0*/  IMAD R2, R2, R15, R5 ;  /* 0x0000000f02027224 */ /* 0x000fe400078e0205 */
[----:B------:R-:W-:-:S03]  /*10b0*/  IMAD.MOV.U32 R8, RZ, RZ, 0x1 ;  /* 0x00000001ff087424 */ /* 0x000fc600078e00ff */
[----:B------:R-:W-:Y:S02]  /*10c0*/  SEL R44, R2, R3, !P1 ;  /* 0x00000003022c7207 */ /* 0x000fe40004800000 */
[----:B------:R-:W-:-:S07]  /*10d0*/  SEL R47, R3, R2, !P1 ;  /* 0x00000002032f7207 */ /* 0x000fce0004800000 */
.L_x_9:
[----:B------:R-:W-:-:S08]  /*10e0*/  NOP ;  /* 0x0000000000007918 */ /* 0x000fd00000000000 */
[----:B------:R-:W0:Y:S02]  /*10f0*/  USETMAXREG.TRY_ALLOC.CTAPOOL UP0, 0xe8 ;  /* 0x000000e8000079c8 */ /* 0x000e240008000600 */
[----:B0-----:R-:W-:-:S13]  /*1100*/  PLOP3.LUT P0, PT, PT, PT, UP0, 0x80, 0x0 ;  /* 0x000000000000781c */ /* 0x001fda0003f0f008 */
[----:B------:R-:W-:Y:S05]  /*1110*/  @!P0 BRA `(.L_x_9) ;  /* 0xfffffffc00f08947 */ /* 0x000fea000383ffff */
[----:B------:R-:W-:Y:S01]  /*1120*/  ULDC.64 UR4, c[0x0][0x598] ;  /* 0x0001660000047ab9 */ /* 0x000fe20000000a00 */
[----:B------:R-:W-:Y:S01]  /*1130*/  ULDC.64 UR38, c[0x0][0x208] ;  /* 0x0000820000267ab9 */ /* 0x000fe20000000a00 */
[----:B------:R-:W-:-:S04]  /*1140*/  ISETP.NE.U32.AND P0, PT, RZ, UR4, PT ;  /* 0x00000004ff007c0c */ /* 0x000fc8000bf05070 */
[----:B------:R-:W-:-:S13]  /*1150*/  ISETP.NE.AND.EX P0, PT, RZ, UR5, PT, P0 ;  /* 0x00000005ff007c0c */ /* 0x000fda000bf05300 */
[----:B------:R-:W-:Y:S05]  /*1160*/  @!P0 BRA `(.L_x_12) ;  /* 0x00000000001c8947 */ /* 0x000fea0003800000 */
[----:B------:R-:W0:Y:S02]  /*1170*/  LDC.64 R2, c[0x0][0x598] ;  /* 0x00016600ff027b82 */ /* 0x000e240000000a00 */
[----:B0-----:R-:W2:Y:S02]  /*1180*/  LDG.E.64 R2, desc[UR38][R2.64] ;  /* 0x0000002602027981 */ /* 0x001ea4000c1e1b00 */
[----:B--2---:R-:W-:-:S04]  /*1190*/  ISETP.NE.U32.AND P0, PT, R2, RZ, PT ;  /* 0x000000ff0200720c */ /* 0x004fc80003f05070 */
[----:B------:R-:W-:-:S13]  /*11a0*/  ISETP.NE.AND.EX P0, PT, R3, RZ, PT, P0 ;  /* 0x000000ff0300720c */ /* 0x000fda0003f05300 */
[----:B------:R-:W-:Y:S05]  /*11b0*/  @!P0 BRA `(.L_x_12) ;  /* 0x0000000000088947 */ /* 0x000fea0003800000 */
[----:B------:R0:W5:Y:S01]  /*11c0*/  LD.E R34, desc[UR38][R2.64] ;  /* 0x0000002602227980 */ /* 0x000162000c101900 */
[----:B------:R-:W-:Y:S05]  /*11d0*/  BRA `(.L_x_13) ;  /* 0x0000000000247947 */ /* 0x000fea0003800000 */
.L_x_12:
[----:B------:R-:W-:Y:S02]  /*11e0*/  ULDC.64 UR4, c[0x0][0x588] ;  /* 0x0001620000047ab9 */ /* 0x000fe40000000a00 */
[----:B------:R-:W-:-:S04]  /*11f0*/  ISETP.NE.U32.AND P0, PT, RZ, UR4, PT ;  /* 0x00000004ff007c0c */ /* 0x000fc8000bf05070 */
[----:B------:R-:W-:-:S13]  /*1200*/  ISETP.NE.AND.EX P0, PT, RZ, UR5, PT, P0 ;  /* 0x00000005ff007c0c */ /* 0x000fda000bf05300 */
[----:B------:R-:W-:Y:S05]  /*1210*/  @!P0 BRA `(.L_x_14) ;  /* 0x00000000000c8947 */ /* 0x000fea0003800000 */
[----:B------:R-:W0:Y:S02]  /*1220*/  LDC.64 R34, c[0x0][0x588] ;  /* 0x00016200ff227b82 */ /* 0x000e240000000a00 */
[----:B0-----:R1:W5:Y:S01]  /*1230*/  LDG.E R34, desc[UR38][R34.64] ;  /* 0x0000002622227981 */ /* 0x001362000c1e1900 */
[----:B------:R-:W-:Y:S05]  /*1240*/  BRA `(.L_x_13) ;  /* 0x0000000000087947 */ /* 0x000fea0003800000 */
.L_x_14:
[----:B------:R-:W-:Y:S02]  /*1250*/  ULDC UR4, c[0x0][0x580] ;  /* 0x0001600000047ab9 */ /* 0x000fe40000000800 */
[----:B------:R-:W-:-:S07]  /*1260*/  IMAD.U32 R34, RZ, RZ, UR4 ;  /* 0x00000004ff227e24 */ /* 0x000fce000f8e00ff */
.L_x_13:
[----:B------:R-:W-:Y:S02]  /*1270*/  ULDC.64 UR4, c[0x0][0x5a0] ;  /* 0x0001680000047ab9 */ /* 0x000fe40000000a00 */
[----:B------:R-:W-:-:S04]  /*1280*/  ISETP.NE.U32.AND P0, PT, RZ, UR4, PT ;  /* 0x00000004ff007c0c */ /* 0x000fc8000bf05070 */
[----:B------:R-:W-:-:S13]  /*1290*/  ISETP.NE.AND.EX P0, PT, RZ, UR5, PT, P0 ;  /* 0x00000005ff007c0c */ /* 0x000fda000bf05300 */
[----:B------:R-:W-:Y:S05]  /*12a0*/  @!P0 BRA `(.L_x_15) ;  /* 0x00000000001c8947 */ /* 0x000fea0003800000 */
[----:B0-----:R-:W0:Y:S02]  /*12b0*/  LDC.64 R2, c[0x0][0x5a0] ;  /* 0x00016800ff027b82 */ /* 0x001e240000000a00 */
[----:B0-----:R-:W2:Y:S02]  /*12c0*/  LDG.E.64 R2, desc[UR38][R2.64] ;  /* 0x0000002602027981 */ /* 0x001ea4000c1e1b00 */
[----:B--2---:R-:W-:-:S04]  /*12d0*/  ISETP.NE.U32.AND P0, PT, R2, RZ, PT ;  /* 0x000000ff0200720c */ /* 0x004fc80003f05070 */
[----:B------:R-:W-:-:S13]  /*12e0*/  ISETP.NE.AND.EX P0, PT, R3, RZ, PT, P0 ;  /* 0x000000ff0300720c */ /* 0x000fda0003f05300 */
[----:B------:R-:W-:Y:S05]  /*12f0*/  @!P0 BRA `(.L_x_15) ;  /* 0x0000000000088947 */ /* 0x000fea0003800000 */
[----:B-1----:R0:W5:Y:S01]  /*1300*/  LD.E R35, desc[UR38][R2.64] ;  /* 0x0000002602237980 */ /* 0x002162000c101900 */
[----:B------:R-:W-:Y:S05]  /*1310*/  BRA `(.L_x_16) ;  /* 0x0000000000247947 */ /* 0x000fea0003800000 */
.L_x_15:
[----:B------:R-:W-:Y:S02]  /*1320*/  ULDC.64 UR4, c[0x0][0x590] ;  /* 0x0001640000047ab9 */ /* 0x000fe40000000a00 */
[----:B------:R-:W-:-:S04]  /*1330*/  ISETP.NE.U32.AND P0, PT, RZ, UR4, PT ;  /* 0x00000004ff007c0c */ /* 0x000fc8000bf05070 */
[----:B------:R-:W-:-:S13]  /*1340*/  ISETP.NE.AND.EX P0, PT, RZ, UR5, PT, P0 ;  /* 0x00000005ff007c0c */ /* 0x000fda000bf05300 */
[----:B------:R-:W-:Y:S05]  /*1350*/  @!P0 BRA `(.L_x_17) ;  /* 0x00000000000c8947 */ /* 0x000fea0003800000 */
[----:B0-----:R-:W1:Y:S02]  /*1360*/  LDC.64 R2, c[0x0][0x590] ;  /* 0x00016400ff027b82 */ /* 0x001e640000000a00 */
[----:B-1----:R1:W5:Y:S01]  /*1370*/  LDG.E R35, desc[UR38][R2.64] ;  /* 0x0000002602237981 */ /* 0x002362000c1e1900 */
[----:B------:R-:W-:Y:S05]  /*1380*/  BRA `(.L_x_16) ;  /* 0x0000000000087947 */ /* 0x000fea0003800000 */
.L_x_17:
[----:B------:R-:W-:Y:S02]  /*1390*/  ULDC UR4, c[0x0][0x584] ;  /* 0x0001610000047ab9 */ /* 0x000fe40000000800 */
[----:B-1----:R-:W-:-:S07]  /*13a0*/  IMAD.U32 R35, RZ, RZ, UR4 ;  /* 0x00000004ff237e24 */ /* 0x002fce000f8e00ff */
.L_x_16:
[----:B------:R-:W-:-:S13]  /*13b0*/  LOP3.LUT P0, RZ, R8, 0xff, RZ, 0xc0, !PT ;  /* 0x000000ff08ff7812 */ /* 0x000fda000780c0ff */
[----:B------:R-:W-:Y:S05]  /*13c0*/  @!P0 EXIT ;  /* 0x000000000000894d */ /* 0x000fea0003800000 */
[----:B------:R-:W-:Y:S01]  /*13d0*/  ULDC.64 UR6, c[0x0][0x288] ;  /* 0x0000a20000067ab9 */ /* 0x000fe20000000a00 */
[----:B------:R-:W-:Y:S01]  /*13e0*/  LOP3.LUT R6, R6, 0x1, RZ, 0xc0, !PT ;  /* 0x0000000106067812 */ /* 0x000fe200078ec0ff */
[----:B------:R-:W-:Y:S01]  /*13f0*/  UIADD3 UR4, UR7, 0xf, URZ ;  /* 0x0000000f07047890 */ /* 0x000fe2000fffe03f */
[----:B01----:R-:W-:Y:S01]  /*1400*/  SHF.R.U32.HI R2, RZ, 0x1, R0 ;  /* 0x00000001ff027819 */ /* 0x003fe20000011600 */
[----:B------:R-:W-:Y:S01]  /*1410*/  IMAD.U32 R5, RZ, RZ, UR6 ;  /* 0x00000006ff057e24 */ /* 0x000fe2000f8e00ff */
[----:B------:R-:W-:Y:S01]  /*1420*/  SHF.R.U32.HI R0, RZ, 0x2, R41 ;  /* 0x00000002ff007819 */ /* 0x000fe20000011629 */
[----:B------:R-:W-:Y:S01]  /*1430*/  USHF.R.S32.HI UR5, URZ, 0x1f, UR4 ;  /* 0x0000001f3f057899 */ /* 0x000fe20008011404 */
[----:B------:R-:W-:Y:S01]  /*1440*/  IMAD.SHL.U32 R3, R6, 0x40, RZ ;  /* 0x0000004006037824 */ /* 0x000fe200078e00ff */
[----:B------:R-:W-:Y:S01]  /*1450*/  LOP3.LUT R33, R2, 0x30, RZ, 0xc0, !PT ;  /* 0x0000003002217812 */ /* 0x000fe200078ec0ff */
[----:B------:R-:W-:Y:S01]  /*1460*/  ULDC.64 UR6, c[0x0][0x5c8] ;  /* 0x0001720000067ab9 */ /* 0x000fe20000000a00 */
[----:B------:R-:W-:Y:S01]  /*1470*/  LOP3.LUT R0, R0, 0x7, RZ, 0xc0, !PT ;  /* 0x0000000700007812 */ /* 0x000fe200078ec0ff */
[----:B------:R-:W-:Y:S01]  /*1480*/  ULEA.HI UR5, UR5, UR4, URZ, 0x4 ;  /* 0x0000000405057291 */ /* 0x000fe2000f8f203f */
[----:B------:R-:W-:Y:S01]  /*1490*/  LOP3.LUT R40, R41, 0x3, RZ, 0xc0, !PT ;  /* 0x0000000329287812 */ /* 0x000fe200078ec0ff */
[----:B------:R-:W-:Y:S01]  /*14a0*/  USHF.L.U32 UR45, UR6, 0x8, URZ ;  /* 0x00000008062d7899 */ /* 0x000fe2000800063f */
[--C-:B------:R-:W-:Y:S01]  /*14b0*/  LOP3.LUT R32, R3, 0x40, R0.reuse, 0xe2, !PT ;  /* 0x0000004003207812 */ /* 0x100fe200078ee200 */
[----:B------:R-:W-:Y:S01]  /*14c0*/  USHF.R.S32.HI UR43, URZ, 0x4, UR5 ;  /* 0x000000043f2b7899 */ /* 0x000fe20008011405 */
[-C--:B------:R-:W-:Y:S01]  /*14d0*/  IADD3 R3, RZ, -R33.reuse, -R0 ;  /* 0x80000021ff037210 */ /* 0x080fe20007ffe800 */
[----:B------:R-:W-:Y:S01]  /*14e0*/  ULDC UR4, c[0x0][0x284] ;  /* 0x0000a10000047ab9 */ /* 0x000fe20000000800 */
[C---:B------:R-:W-:Y:S01]  /*14f0*/  LOP3.LUT R42, R41.reuse, 0x80, RZ, 0xc0, !PT ;  /* 0x00000080292a7812 */ /* 0x040fe200078ec0ff */
[----:B------:R-:W-:Y:S01]  /*1500*/  UISETP.LT.AND UP0, UPT, UR43, 0x1, UPT ;  /* 0x000000012b00788c */ /* 0x000fe2000bf01270 */
[----:B------:R-:W-:Y:S01]  /*1510*/  LOP3.LUT R32, R32, R33, RZ, 0xfc, !PT ;  /* 0x0000002120207212 */ /* 0x000fe200078efcff */
[----:B------:R-:W-:Y:S01]  /*1520*/  IMAD R3, R6, -0x40, R3 ;  /* 0xffffffc006037824 */ /* 0x000fe200078e0203 */
[----:B------:R-:W-:Y:S01]  /*1530*/  LOP3.LUT R48, R16, 0x1, RZ, 0xfc, !PT ;  /* 0x0000000110307812 */ /* 0x000fe200078efcff */
[----:B------:R-:W-:Y:S01]  /*1540*/  USEL UR46, UR43, 0x1, UP0 ;  /* 0x000000012b2e7887 */ /* 0x000fe20008000000 */
[----:B------:R-:W-:Y:S01]  /*1550*/  IMAD R40, R40, -0x2, R5 ;  /* 0xfffffffe28287824 */ /* 0x000fe200078e0205 */
[----:B------:R-:W-:Y:S01]  /*1560*/  SHF.R.U32.HI R42, RZ, 0x7, R42 ;  /* 0x00000007ff2a7819 */ /* 0x000fe2000001162a */
[----:B------:R-:W-:Y:S01]  /*1570*/  IMAD.SHL.U32 R41, R41, 0x2, RZ ;  /* 0x0000000229297824 */ /* 0x000fe200078e00ff */
[----:B------:R-:W-:Y:S01]  /*1580*/  USHF.L.U64.HI UR44, UR6, 0x8, UR7 ;  /* 0x00000008062c7899 */ /* 0x000fe20008010207 */
[----:B------:R-:W-:Y:S01]  /*1590*/  VIADD R43, R3, UR4 ;  /* 0x00000004032b7c36 */ /* 0x000fe20008000000 */
[----:B------:R-:W-:Y:S01]  /*15a0*/  ULOP3.LUT UR49, UR45, 0x2, URZ, 0xfc, !UPT ;  /* 0x000000022d317892 */ /* 0x000fe2000f8efc3f */
[----:B------:R-:W-:Y:S01]  /*15b0*/  IMAD.MOV.U32 R33, RZ, RZ, RZ ;  /* 0x000000ffff217224 */ /* 0x000fe200078e00ff */
[----:B------:R-:W-:Y:S01]  /*15c0*/  UIADD3 UR46, UR43, -UR46, URZ ;  /* 0x8000002e2b2e7290 */ /* 0x000fe2000fffe03f */
[----:B------:R-:W-:Y:S01]  /*15d0*/  UMOV UR40, URZ ;  /* 0x0000003f00287c82 */ /* 0x000fe20008000000 */
[----:B------:R-:W-:-:S10]  /*15e0*/  UMOV UR41, URZ ;  /* 0x0000003f00297c82 */ /* 0x000fd40008000000 */
.L_x_61:
[----:B0-----:R-:W0:Y:S01]  /*15f0*/  SHFL.IDX PT, R0, R42, RZ, 0x1f ;  /* 0x00001fff2a007589 */ /* 0x001e2200000e0000 */
[----:B------:R-:W1:Y:S01]  /*1600*/  S2UR UR6, SR_CgaCtaId ;  /* 0x00000000000679c3 */ /* 0x000e620000008800 */
[----:B------:R-:W-:Y:S01]  /*1610*/  UMOV UR47, 0x400 ;  /* 0x00000400002f7882 */ /* 0x000fe20000000000 */
[----:B0-----:R-:W-:Y:S01]  /*1620*/  R2UR UR4, R0 ;  /* 0x00000000000472ca */ /* 0x001fe200000e0000 */
[----:B-1----:R-:W-:-:S12]  /*1630*/  ULEA UR47, UR6, UR47, 0x18 ;  /* 0x0000002f062f7291 */ /* 0x002fd8000f8ec03f */
[----:B------:R-:W-:-:S04]  /*1640*/  ULEA.HI UR5, UR4, UR4, URZ, 0x1 ;  /* 0x0000000404057291 */ /* 0x000fc8000f8f083f */
[----:B------:R-:W-:-:S04]  /*1650*/  ULOP3.LUT UR5, UR5, 0x1ffffe, URZ, 0xc0, !UPT ;  /* 0x001ffffe05057892 */ /* 0x000fc8000f8ec03f */
[----:B------:R-:W-:-:S03]  /*1660*/  UIADD3 UR5, UR4, -UR5, URZ ;  /* 0x8000000504057290 */ /* 0x000fc6000fffe03f */
[----:B------:R-:W-:Y:S01]  /*1670*/  ULDC UR4, c[0x0][0x28c] ;  /* 0x0000a30000047ab9 */ /* 0x000fe20000000800 */
[----:B------:R-:W-:Y:S01]  /*1680*/  ULEA UR5, UR5, UR47, 0xb ;  /* 0x0000002f05057291 */ /* 0x000fe2000f8e583f */
[----:B------:R-:W-:-:S03]  /*1690*/  ISETP.LT.AND P0, PT, RZ, UR4, PT ;  /* 0x00000004ff007c0c */ /* 0x000fc6000bf01270 */
[----:B------:R-:W-:-:S04]  /*16a0*/  UIADD3 UR5, UR5, 0x200, URZ ;  /* 0x0000020005057890 */ /* 0x000fc8000fffe03f */
[----:B------:R-:W-:-:S04]  /*16b0*/  USHF.R.U32.HI UR5, URZ, 0x4, UR5 ;  /* 0x000000043f057899 */ /* 0x000fc80008011605 */
[----:B------:R-:W-:-:S04]  /*16c0*/  ULOP3.LUT UR5, UR5, 0x3fff, URZ, 0xc0, !UPT ;  /* 0x00003fff05057892 */ /* 0x000fc8000f8ec03f */
[----:B------:R-:W-:Y:S01]  /*16d0*/  ULOP3.LUT UR48, UR5, 0x10000, URZ, 0xfc, !UPT ;  /* 0x0001000005307892 */ /* 0x000fe2000f8efc3f */
[----:B---3-5:R-:W-:Y:S11]  /*16e0*/  @P0 BRA `(.L_x_18) ;  /* 0x0000000000400947 */ /* 0x028ff60003800000 */
[----:B------:R-:W-:Y:S01]  /*16f0*/  MOV R0, 0x0 ;  /* 0x0000000000007802 */ /* 0x000fe20000000f00 */
[----:B------:R-:W-:Y:S01]  /*1700*/  ULDC.64 UR4, c[0x4][0x68] ;  /* 0x01001a0000047ab9 */ /* 0x000fe20000000a00 */
[----:B------:R-:W-:Y:S01]  /*1710*/  ULDC.64 UR6, c[0x4][0x8] ;  /* 0x0100020000067ab9 */ /* 0x000fe20000000a00 */
[----:B------:R-:W-:Y:S01]  /*1720*/  IMAD.U32 R4, RZ, RZ, UR4 ;  /* 0x00000004ff047e24 */ /* 0x000fe2000f8e00ff */
[----:B------:R0:W1:Y:S01]  /*1730*/  LDC.64 R2, c[0x4][R0] ;  /* 0x0100000000027b82 */ /* 0x0000620000000a00 */
[----:B------:R-:W-:Y:S01]  /*1740*/  IMAD.U32 R5, RZ, RZ, UR5 ;  /* 0x00000005ff057e24 */ /* 0x000fe2000f8e00ff */
[----:B------:R-:W-:Y:S01]  /*1750*/  ULDC.64 UR4, c[0x4][0x70] ;  /* 0x01001c0000047ab9 */ /* 0x000fe20000000a00 */
[----:B------:R-:W-:Y:S02]  /*1760*/  IMAD.U32 R10, RZ, RZ, UR6 ;  /* 0x00000006ff0a7e24 */ /* 0x000fe4000f8e00ff */
[----:B------:R-:W-:Y:S02]  /*1770*/  IMAD.U32 R6, RZ, RZ, UR4 ;  /* 0x00000004ff067e24 */ /* 0x000fe4000f8e00ff */
[----:B------:R-:W-:-:S02]  /*1780*/  IMAD.U32 R7, RZ, RZ, UR5 ;  /* 0x00000005ff077e24 */ /* 0x000fc4000f8e00ff */
[----:B------:R-:W-:Y:S02]  /*1790*/  IMAD.U32 R11, RZ, RZ, UR7 ;  /* 0x00000007ff0b7e24 */ /* 0x000fe4000f8e00ff */
[----:B------:R-:W-:Y:S02]  /*17a0*/  IMAD.MOV.U32 R8, RZ, RZ, 0x1e1 ;  /* 0x000001e1ff087424 */ /* 0x000fe400078e00ff */
[----:B------:R-:W-:Y:S02]  /*17b0*/  IMAD.MOV.U32 R12, RZ, RZ, 0x1 ;  /* 0x00000001ff0c7424 */ /* 0x000fe400078e00ff */
[----:B0-----:R-:W-:-:S07]  /*17c0*/  IMAD.MOV.U32 R13, RZ, RZ, RZ ;  /* 0x000000ffff0d7224 */ /* 0x001fce00078e00ff */
[----:B------:R-:W-:-:S07]  /*17d0*/  LEPC R20, `(.L_x_18) ;  /* 0x000000001014794e */ /* 0x000fce0000000000 */
[----:B-1---5:R-:W-:Y:S05]  /*17e0*/  CALL.ABS.NOINC R2 ;  /* 0x0000000002007343 */ /* 0x022fea0003c00000 */
.L_x_18:
[----:B------:R-:W-:-:S13]  /*17f0*/  ISETP.NE.AND P0, PT, R48, 0x3, PT ;  /* 0x000000033000780c */ /* 0x000fda0003f05270 */
[----:B------:R-:W-:Y:S05]  /*1800*/  @!P0 BRA `(.L_x_19) ;  /* 0x0000000000048947 */ /* 0x000fea0003800000 */
[----:B------:R-:W-:Y:S01]  /*1810*/  BPT.TRAP 0x1 ;  /* 0x000000040000795c */ /* 0x000fe20000300000 */
.L_x_19:
[----:B------:R-:W-:Y:S02]  /*1820*/  IMAD.U32 R3, RZ, RZ, UR41 ;  /* 0x00000029ff037e24 */ /* 0x000fe4000f8e00ff */
[----:B------:R-:W-:-:S03]  /*1830*/  IMAD.U32 R0, RZ, RZ, UR40 ;  /* 0x00000028ff007e24 */ /* 0x000fc6000f8e00ff */
[----:B------:R-:W-:Y:S02]  /*1840*/  LEA R3, R3, UR47, 0x3 ;  /* 0x0000002f03037c11 */ /* 0x000fe4000f8e18ff */
[----:B------:R-:W-:-:S04]  /*1850*/  SHF.L.U32 R0, R0, 0x1f, RZ ;  /* 0x0000001f00007819 */ /* 0x000fc800000006ff */
[----:B------:R0:W1:Y:S01]  /*1860*/  SYNCS.PHASECHK.TRANS64.TRYWAIT P1, [R3+URZ], R0 ;  /* 0x00000000030075a7 */ /* 0x000062000802017f */
[----:B------:R-:W-:Y:S05]  /*1870*/  @!P0 BRA `(.L_x_20) ;  /* 0x0000000000048947 */ /* 0x000fea0003800000 */
[----:B------:R-:W-:Y:S01]  /*1880*/  BPT.TRAP 0x1 ;  /* 0x000000040000795c */ /* 0x000fe20000300000 */
.L_x_20:
[----:B------:R-:W-:-:S05]  /*1890*/  IMAD.U32 R2, RZ, RZ, UR46 ;  /* 0x0000002eff027e24 */ /* 0x000fca000f8e00ff */
[----:B------:R-:W-:Y:S01]  /*18a0*/  ISETP.GE.AND P2, PT, R2, 0x1, PT ;  /* 0x000000010200780c */ /* 0x000fe20003f46270 */
[----:B-1----:R-:W-:-:S12]  /*18b0*/  @P1 BRA `(.L_x_21) ;  /* 0x0000000000081947 */ /* 0x002fd80003800000 */
[----:B------:R-:W1:Y:S02]  /*18c0*/  SYNCS.PHASECHK.TRANS64.TRYWAIT P1, [R3+URZ], R0 ;  /* 0x00000000030075a7 */ /* 0x000e64000802017f */
[----:B-1----:R-:W-:Y:S05]  /*18d0*/  @!P1 BRA `(.L_x_22) ;  /* 0x0000003c006c9947 */ /* 0x002fea0003800000 */
.L_x_21:
[----:B------:R-:W-:Y:S05]  /*18e0*/  WARPSYNC.ALL ;  /* 0x0000000000007948 */ /* 0x000fea0003800000 */
[----:B------:R-:W-:Y:S01]  /*18f0*/  UIADD3 UR4, UR47, 0x36200, URZ ;  /* 0x000362002f047890 */ /* 0x000fe2000fffe03f */
[----:B------:R-:W-:Y:S01]  /*1900*/  WARPGROUP.ARRIVE ;  /* 0x00000000000079c5 */ /* 0x000fe20000000000 */
[----:B------:R-:W-:Y:S01]  /*1910*/  UMOV UR5, 0xc0000010 ;  /* 0xc000001000057882 */ /* 0x000fe20000000000 */
[----:B------:R-:W-:Y:S01]  /*1920*/  UMOV UR7, 0xc0000000 ;  /* 0xc000000000077882 */ /* 0x000fe20000000000 */
[----:B------:R-:W-:-:S04]  /*1930*/  USHF.R.U32.HI UR4, URZ, 0x4, UR4 ;  /* 0x000000043f047899 */ /* 0x000fc80008011604 */
[----:B------:R-:W-:-:S04]  /*1940*/  ULOP3.LUT UR4, UR4, 0x3fff, URZ, 0xc0, !UPT ;  /* 0x00003fff04047892 */ /* 0x000fc8000f8ec03f */
[----:B------:R-:W-:Y:S02]  /*1950*/  ULOP3.LUT UR11, UR4, 0x10000, URZ, 0xfc, !UPT ;  /* 0x00010000040b7892 */ /* 0x000fe4000f8efc3f */
[----:B------:R-:W-:Y:S02]  /*1960*/  UIMAD UR4, UR41, 0x300, UR48 ;  /* 0x00000300290478a4 */ /* 0x000fe4000f8e0230 */
[----:B------:R-:W-:Y:S02]  /*1970*/  ULEA UR6, UR41, UR11, 0x4 ;  /* 0x0000000b29067291 */ /* 0x000fe4000f8e203f */
[----:B------:R-:W-:Y:S02]  /*1980*/  UIADD3 UR8, UR4, 0x100, URZ ;  /* 0x0000010004087890 */ /* 0x000fe4000fffe03f */
[----:B------:R-:W-:-:S05]  /*1990*/  UIADD3 UR9, UR4, 0x200, URZ ;  /* 0x0000020004097890 */ /* 0x000fca000fffe03f */
[----:B------:R-:W-:Y:S01]  /*19a0*/  HGMMA.64x8x16.F32 R36, gdesc[UR4], RZ, !UPT, gsb0 ;  /* 0x00000000042479f0 */ /* 0x000fe2000c0008ff */
[----:B------:R-:W-:Y:S01]  /*19b0*/  UMOV UR4, UR8 ;  /* 0x0000000800047c82 */ /* 0x000fe20008000000 */
[----:B------:R-:W-:Y:S01]  /*19c0*/  UMOV UR5, 0xc0000010 ;  /* 0xc000001000057882 */ /* 0x000fe20000000000 */
[----:B------:R-:W-:Y:S02]  /*19d0*/  WARPGROUP.DEPBAR.LE gsb0, 0x0 ;  /* 0x00008000000079c5 */ /* 0x000fe40000010000 */
[----:B------:R-:W-:-:S06]  /*19e0*/  WARPGROUP.ARRIVE ;  /* 0x00000000000079c5 */ /* 0x000fcc0000000000 */
[----:B------:R-:W-:Y:S01]  /*19f0*/  HGMMA.64x8x16.F32 R28, gdesc[UR4], RZ, !UPT, gsb0 ;  /* 0x00000000041c79f0 */ /* 0x000fe2000c0008ff */
[----:B------:R-:W-:Y:S01]  /*1a00*/  UMOV UR4, UR9 ;  /* 0x0000000900047c82 */ /* 0x000fe20008000000 */
[----:B------:R-:W-:Y:S01]  /*1a10*/  UMOV UR5, 0xc0000010 ;  /* 0xc000001000057882 */ /* 0x000fe20000000000 */
[----:B------:R-:W-:Y:S02]  /*1a20*/  WARPGROUP.DEPBAR.LE gsb0, 0x0 ;  /* 0x00008000000079c5 */ /* 0x000fe40000010000 */
[----:B------:R-:W-:-:S06]  /*1a30*/  WARPGROUP.ARRIVE ;  /* 0x00000000000079c5 */ /* 0x000fcc0000000000 */
[----:B------:R-:W-:Y:S03]  /*1a40*/  HGMMA.64x8x16.F32 R24, gdesc[UR4], RZ, !UPT, gsb0 ;  /* 0x00000000041879f0 */ /* 0x000fe6000c0008ff */
[----:B------:R-:W-:Y:S02]  /*1a50*/  WARPGROUP.DEPBAR.LE gsb0, 0x0 ;  /* 0x00008000000079c5 */ /* 0x000fe40000010000 */
[----:B------:R-:W-:Y:S05]  /*1a60*/  @!P2 BRA `(.L_x_23) ;  /* 0x0000000000e8a947 */ /* 0x000fea0003800000 */
[----:B------:R-:W-:Y:S01]  /*1a70*/  UIADD3 UR4, UR41, 0x1, URZ ;  /* 0x0000000129047890 */ /* 0x000fe2000fffe03f */
[----:B01----:R-:W-:Y:S02]  /*1a80*/  IMAD.U32 R0, RZ, RZ, UR46 ;  /* 0x0000002eff007e24 */ /* 0x003fe4000f8e00ff */
[----:B------:R-:W-:Y:S01]  /*1a90*/  IMAD.U32 R2, RZ, RZ, UR41 ;  /* 0x00000029ff027e24 */ /* 0x000fe2000f8e00ff */
[----:B------:R-:W-:-:S04]  /*1aa0*/  UISETP.NE.AND UP0, UPT, UR4, 0x12, UPT ;  /* 0x000000120400788c */ /* 0x000fc8000bf05270 */
[----:B------:R-:W-:Y:S02]  /*1ab0*/  USEL UR5, URZ, 0x1, UP0 ;  /* 0x000000013f057887 */ /* 0x000fe40008000000 */
[----:B------:R-:W-:Y:S02]  /*1ac0*/  USEL UR8, UR4, URZ, UP0 ;  /* 0x0000003f04087287 */ /* 0x000fe40008000000 */
[----:B------:R-:W-:-:S06]  /*1ad0*/  ULOP3.LUT UR5, UR40, UR5, URZ, 0x3c, !UPT ;  /* 0x0000000528057292 */ /* 0x000fcc000f8e3c3f */
[----:B------:R-:W-:-:S07]  /*1ae0*/  IMAD.U32 R5, RZ, RZ, UR5 ;  /* 0x00000005ff057e24 */ /* 0x000fce000f8e00ff */
.L_x_30:
[----:B------:R-:W-:Y:S05]  /*1af0*/  @!P0 BRA `(.L_x_24) ;  /* 0x0000000000048947 */ /* 0x000fea0003800000 */
[----:B------:R-:W-:Y:S01]  /*1b00*/  BPT.TRAP 0x1 ;  /* 0x000000040000795c */ /* 0x000fe20000300000 */
.L_x_24:
[----:B------:R-:W-:Y:S01]  /*1b10*/  ULEA UR4, UR8, UR47, 0x3 ;  /* 0x0000002f08047291 */ /* 0x000fe2000f8e183f */
[----:B------:R-:W-:-:S08]  /*1b20*/  SHF.L.U32 R3, R5, 0x1f, RZ ;  /* 0x0000001f05037819 */ /* 0x000fd000000006ff */
[----:B------:R0:W1:Y:S01]  /*1b30*/  SYNCS.PHASECHK.TRANS64.TRYWAIT P1, [UR4], R3 ;  /* 0x00000003ff0075a7 */ /* 0x0000620008020144 */
[----:B------:R-:W-:Y:S05]  /*1b40*/  @!P0 BRA `(.L_x_25) ;  /* 0x0000000000048947 */ /* 0x000fea0003800000 */
[----:B------:R-:W-:Y:S01]  /*1b50*/  BPT.TRAP 0x1 ;  /* 0x000000040000795c */ /* 0x000fe20000300000 */
.L_x_25:
[----:B-1----:R-:W-:Y:S05]  /*1b60*/  @P1 BRA `(.L_x_26) ;  /* 0x0000000000081947 */ /* 0x002fea0003800000 */
[----:B------:R-:W1:Y:S02]  /*1b70*/  SYNCS.PHASECHK.TRANS64.TRYWAIT P1, [UR4], R3 ;  /* 0x00000003ff0075a7 */ /* 0x000e640008020144 */
[----:B-1----:R-:W-:Y:S05]  /*1b80*/  @!P1 BRA `(.L_x_27) ;  /* 0x0000003800d49947 */ /* 0x002fea0003800000 */
.L_x_26:
[----:B------:R-:W-:Y:S01]  /*1b90*/  ULEA UR6, UR8, UR11, 0x4 ;  /* 0x0000000b08067291 */ /* 0x000fe2000f8e203f */
[----:B------:R-:W-:Y:S01]  /*1ba0*/  WARPGROUP.ARRIVE ;  /* 0x00000000000079c5 */ /* 0x000fe20000000000 */
[----:B------:R-:W-:Y:S01]  /*1bb0*/  UIMAD UR4, UR8, 0x300, UR48 ;  /* 0x00000300080478a4 */ /* 0x000fe2000f8e0230 */
[----:B------:R-:W-:Y:S01]  /*1bc0*/  UMOV UR7, 0xc0000000 ;  /* 0xc000000000077882 */ /* 0x000fe20000000000 */
[----:B------:R-:W-:Y:S02]  /*1bd0*/  UMOV UR5, 0xc0000010 ;  /* 0xc000001000057882 */ /* 0x000fe40000000000 */
[----:B------:R-:W-:Y:S02]  /*1be0*/  UIADD3 UR9, UR4, 0x100, URZ ;  /* 0x0000010004097890 */ /* 0x000fe4000fffe03f */
[----:B------:R-:W-:-:S03]  /*1bf0*/  UIADD3 UR10, UR4, 0x200, URZ ;  /* 0x00000200040a7890 */ /* 0x000fc6000fffe03f */
[----:B------:R-:W-:Y:S01]  /*1c00*/  HGMMA.64x8x16.F32 R36, gdesc[UR4], R36, gsb0 ;  /* 0x00000000042479f0 */ /* 0x000fe20008000824 */
[----:B------:R-:W-:Y:S01]  /*1c10*/  UMOV UR5, 0xc0000010 ;  /* 0xc000001000057882 */ /* 0x000fe20000000000 */
[----:B------:R-:W-:Y:S01]  /*1c20*/  UMOV UR4, UR9 ;  /* 0x0000000900047c82 */ /* 0x000fe20008000000 */
[----:B------:R-:W-:Y:S02]  /*1c30*/  WARPGROUP.DEPBAR.LE gsb0, 0x0 ;  /* 0x00008000000079c5 */ /* 0x000fe40000010000 */
[----:B------:R-:W-:-:S06]  /*1c40*/  WARPGROUP.ARRIVE ;  /* 0x00000000000079c5 */ /* 0x000fcc0000000000 */
[----:B------:R-:W-:Y:S01]  /*1c50*/  HGMMA.64x8x16.F32 R28, gdesc[UR4], R28, gsb0 ;  /* 0x00000000041c79f0 */ /* 0x000fe2000800081c */
[----:B------:R-:W-:Y:S01]  /*1c60*/  UMOV UR4, UR10 ;  /* 0x0000000a00047c82 */ /* 0x000fe20008000000 */
[----:B------:R-:W-:Y:S01]  /*1c70*/  UMOV UR5, 0xc0000010 ;  /* 0xc000001000057882 */ /* 0x000fe20000000000 */
[----:B------:R-:W-:Y:S02]  /*1c80*/  WARPGROUP.DEPBAR.LE gsb0, 0x0 ;  /* 0x00008000000079c5 */ /* 0x000fe40000010000 */
[----:B------:R-:W-:-:S06]  /*1c90*/  WARPGROUP.ARRIVE ;  /* 0x00000000000079c5 */ /* 0x000fcc0000000000 */
[----:B------:R-:W-:Y:S03]  /*1ca0*/  HGMMA.64x8x16.F32 R24, gdesc[UR4], R24, gsb0 ;  /* 0x00000000041879f0 */ /* 0x000fe60008000818 */
[----:B------:R-:W-:Y:S02]  /*1cb0*/  WARPGROUP.DEPBAR.LE gsb0, 0x0 ;  /* 0x00008000000079c5 */ /* 0x000fe40000010000 */
[----:B------:R-:W-:Y:S05]  /*1cc0*/  @!P0 BRA `(.L_x_28) ;  /* 0x0000000000048947 */ /* 0x000fea0003800000 */
[----:B------:R-:W-:Y:S01]  /*1cd0*/  BPT.TRAP 0x1 ;  /* 0x000000040000795c */ /* 0x000fe20000300000 */
.L_x_28:
[----:B------:R-:W-:-:S13]  /*1ce0*/  ISETP.NE.AND P1, PT, R22, RZ, PT ;  /* 0x000000ff1600720c */ /* 0x000fda0003f25270 */
[----:B01----:R-:W-:-:S05]  /*1cf0*/  @P1 LEA R3, R2, UR47, 0x3 ;  /* 0x0000002f02031c11 */ /* 0x003fca000f8e18ff */
[----:B------:R-:W-:-:S05]  /*1d00*/  @P1 VIADD R4, R3, 0x90 ;  /* 0x0000009003041836 */ /* 0x000fca0000000000 */
[----:B------:R-:W-:-:S04]  /*1d10*/  @P1 PRMT R4, R23, 0x654, R4 ;  /* 0x0000065417041816 */ /* 0x000fc80000000004 */
[----:B------:R0:W-:Y:S01]  /*1d20*/  @P1 SYNCS.ARRIVE.TRANS64.RED.A1T0 RZ, [R4+URZ], RZ ;  /* 0x000000ff04ff19a7 */ /* 0x0001e2000810043f */
[----:B------:R-:W-:-:S13]  /*1d30*/  ISETP.GT.U32.AND P1, PT, R16, 0x1, PT ;  /* 0x000000011000780c */ /* 0x000fda0003f24070 */
[----:B0-----:R-:W-:Y:S05]  /*1d40*/  @P1 BRA `(.L_x_29) ;  /* 0x0000000000041947 */ /* 0x001fea0003800000 */
[----:B------:R-:W-:Y:S01]  /*1d50*/  BPT.TRAP 0x1 ;  /* 0x000000040000795c */ /* 0x000fe20000300000 */
.L_x_29:
[----:B------:R-:W-:Y:S01]  /*1d60*/  UIADD3 UR8, UR8, 0x1, URZ ;  /* 0x0000000108087890 */ /* 0x000fe2000fffe03f */
[----:B------:R-:W-:Y:S01]  /*1d70*/  ISETP.GT.AND P2, PT, R0, 0x1, PT ;  /* 0x000000010000780c */ /* 0x000fe20003f44270 */
[----:B------:R-:W-:Y:S02]  /*1d80*/  VIADD R2, R2, 0x1 ;  /* 0x0000000102027836 */ /* 0x000fe40000000000 */
[----:B------:R-:W-:Y:S01]  /*1d90*/  UISETP.NE.AND UP0, UPT, UR8, 0x12, UPT ;  /* 0x000000120800788c */ /* 0x000fe2000bf05270 */
[----:B------:R-:W-:Y:S02]  /*1da0*/  VIADD R0, R0, 0xffffffff ;  /* 0xffffffff00007836 */ /* 0x000fe40000000000 */
[C---:B------:R-:W-:Y:S01]  /*1db0*/  ISETP.NE.AND P1, PT, R2.reuse, 0x12, PT ;  /* 0x000000120200780c */ /* 0x040fe20003f25270 */
[----:B------:R-:W-:Y:S02]  /*1dc0*/  USEL UR4, URZ, 0x1, UP0 ;  /* 0x000000013f047887 */ /* 0x000fe40008000000 */
[----:B------:R-:W-:Y:S01]  /*1dd0*/  USEL UR8, UR8, URZ, UP0 ;  /* 0x0000003f08087287 */ /* 0x000fe20008000000 */
[----:B------:R-:W-:-:S03]  /*1de0*/  SEL R2, R2, RZ, P1 ;  /* 0x000000ff02027207 */ /* 0x000fc60000800000 */
[----:B------:R-:W-:Y:S01]  /*1df0*/  LOP3.LUT R5, R5, UR4, RZ, 0x3c, !PT ;  /* 0x0000000405057c12 */ /* 0x000fe2000f8e3cff */
[----:B------:R-:W-:Y:S07]  /*1e00*/  @P2 BRA `(.L_x_30) ;  /* 0xfffffffc00382947 */ /* 0x000fee000383ffff */
.L_x_23:
[----:B01----:R-:W0:Y:S02]  /*1e10*/  LDC R0, c[0x0][0x28c] ;  /* 0x0000a300ff007b82 */ /* 0x003e240000000800 */
[----:B0-----:R-:W-:-:S13]  /*1e20*/  ISETP.GE.AND P1, PT, R0, 0x1, PT ;  /* 0x000000010000780c */ /* 0x001fda0003f26270 */
[----:B------:R-:W-:Y:S05]  /*1e30*/  @!P1 BRA `(.L_x_31) ;  /* 0x0000000000449947 */ /* 0x000fea0003800000 */
[----:B------:R-:W-:Y:S05]  /*1e40*/  @!P0 BRA `(.L_x_32) ;  /* 0x0000000000048947 */ /* 0x000fea0003800000 */
[----:B------:R-:W-:Y:S01]  /*1e50*/  BPT.TRAP 0x1 ;  /* 0x000000040000795c */ /* 0x000fe20000300000 */
.L_x_32:
[----:B------:R-:W-:-:S13]  /*1e60*/  ISETP.NE.AND P0, PT, R22, RZ, PT ;  /* 0x000000ff1600720c */ /* 0x000fda0003f05270 */
[----:B------:R-:W-:-:S05]  /*1e70*/  VOTEU.ANY UP0, P0 ;  /* 0x00000000003f7886 */ /* 0x000fca0000000100 */
[----:B------:R-:W-:-:S06]  /*1e80*/  @UP0 UIADD3 UR4, UR46, UR41, URZ ;  /* 0x000000292e040290 */ /* 0x000fcc000fffe03f */
[----:B------:R-:W-:Y:S02]  /*1e90*/  IMAD.U32 R2, RZ, RZ, UR4 ;  /* 0x00000004ff027e24 */ /* 0x000fe4000f8e00ff */
[----:B------:R-:W-:Y:S02]  /*1ea0*/  IMAD.U32 R5, RZ, RZ, UR4 ;  /* 0x00000004ff057e24 */ /* 0x000fe4000f8e00ff */
[----:B------:R-:W-:-:S05]  /*1eb0*/  @P0 IMAD.WIDE.U32 R2, R2, 0x38e38e39, RZ ;  /* 0x38e38e3902020825 */ /* 0x000fca00078e00ff */
[----:B------:R-:W-:-:S05]  /*1ec0*/  @P0 SHF.R.U32.HI R0, RZ, 0x2, R3 ;  /* 0x00000002ff000819 */ /* 0x000fca0000011603 */
[----:B------:R-:W-:-:S05]  /*1ed0*/  @P0 IMAD R0, R0, -0x12, R5 ;  /* 0xffffffee00000824 */ /* 0x000fca00078e0205 */
[----:B------:R-:W-:-:S05]  /*1ee0*/  @P0 LEA R0, R0, UR47, 0x3 ;  /* 0x0000002f00000c11 */ /* 0x000fca000f8e18ff */
[----:B------:R-:W-:-:S05]  /*1ef0*/  @P0 VIADD R0, R0, 0x90 ;  /* 0x0000009000000836 */ /* 0x000fca0000000000 */
[----:B------:R-:W-:-:S04]  /*1f00*/  @P0 PRMT R0, R23, 0x654, R0 ;  /* 0x0000065417000816 */ /* 0x000fc80000000000 */
[----:B------:R0:W-:Y:S01]  /*1f10*/  @P0 SYNCS.ARRIVE.TRANS64.RED.A1T0 RZ, [R0+URZ], RZ ;  /* 0x000000ff00ff09a7 */ /* 0x0001e2000810043f */
[----:B------:R-:W-:-:S13]  /*1f20*/  ISETP.GT.U32.AND P0, PT, R16, 0x1, PT ;  /* 0x000000011000780c */ /* 0x000fda0003f04070 */
[----:B0-----:R-:W-:Y:S05]  /*1f30*/  @P0 BRA `(.L_x_31) ;  /* 0x0000000000040947 */ /* 0x001fea0003800000 */
[----:B------:R-:W-:Y:S01]  /*1f40*/  BPT.TRAP 0x1 ;  /* 0x000000040000795c */ /* 0x000fe20000300000 */
.L_x_31:
[----:B------:R-:W-:Y:S01]  /*1f50*/  IMAD.SHL.U32 R44, R44, 0x8, RZ ;  /* 0x000000082c2c7824 */ /* 0x000fe200078e00ff */
[----:B------:R-:W-:Y:S01]  /*1f60*/  UIADD3 UR41, UR43, UR41, URZ ;  /* 0x000000292b297290 */ /* 0x000fe2000fffe03f */
[----:B------:R-:W-:Y:S01]  /*1f70*/  IMAD R8, R47, 0x180, RZ ;  /* 0x000001802f087824 */ /* 0x000fe200078e02ff */
[----:B------:R-:W-:Y:S01]  /*1f80*/  ULDC UR7, c[0x0][0x288] ;  /* 0x0000a20000077ab9 */ /* 0x000fe20000000800 */
[----:B------:R-:W-:Y:S01]  /*1f90*/  ULDC UR10, c[0x0][0x284] ;  /* 0x0000a100000a7ab9 */ /* 0x000fe20000000800 */
[----:B------:R-:W-:Y:S01]  /*1fa0*/  UISETP.GT.U32.AND UP0, UPT, UR41, 0x11, UPT ;  /* 0x000000112900788c */ /* 0x000fe2000bf04070 */
[----:B------:R-:W-:Y:S01]  /*1fb0*/  ISETP.GE.AND P0, PT, R44, UR7, PT ;  /* 0x000000072c007c0c */ /* 0x000fe2000bf06270 */
[----:B------:R-:W-:Y:S01]  /*1fc0*/  UISETP.GE.U32.AND UP1, UPT, UR43, 0x12, UPT ;  /* 0x000000122b00788c */ /* 0x000fe2000bf26070 */
[----:B------:R-:W-:Y:S01]  /*1fd0*/  SHF.R.S32.HI R9, RZ, 0x1f, R45 ;  /* 0x0000001fff097819 */ /* 0x000fe2000001142d */
[----:B------:R-:W-:Y:S01]  /*1fe0*/  UISETP.LT.U32.AND UP0, UPT, UR43, 0x12, UP0 ;  /* 0x000000122b00788c */ /* 0x000fe20008701070 */
[----:B------:R-:W-:Y:S01]  /*1ff0*/  ISETP.GE.OR P0, PT, R8, UR10, P0 ;  /* 0x0000000a08007c0c */ /* 0x000fe20008706670 */
[----:B------:R-:W-:Y:S01]  /*2000*/  UIMAD.WIDE.U32 UR4, UR41, 0x38e38e39, URZ ;  /* 0x38e38e39290478a5 */ /* 0x000fe2000f8e003f */
[----:B------:R-:W-:Y:S01]  /*2010*/  LOP3.LUT R4, R44, 0x6, R41, 0xf8, !PT ;  /* 0x000000062c047812 */ /* 0x000fe200078ef829 */
[----:B------:R-:W-:Y:S01]  /*2020*/  USEL UR6, URZ, 0x1, !UP0 ;  /* 0x000000013f067887 */ /* 0x000fe2000c000000 */
[----:B------:R-:W-:-:S02]  /*2030*/  ULDC.64 UR8, c[0x0][0x5d0] ;  /* 0x0001740000087ab9 */ /* 0x000fc40000000a00 */
[----:B------:R-:W-:Y:S01]  /*2040*/  SHF.R.S32.HI R5, RZ, 0x1f, R4 ;  /* 0x0000001fff057819 */ /* 0x000fe20000011404 */
[----:B------:R-:W-:Y:S01]  /*2050*/  IMAD R0, R9, UR8, RZ ;  /* 0x0000000809007c24 */ /* 0x000fe2000f8e02ff */
[----:B------:R-:W-:Y:S02]  /*2060*/  USHF.R.U32.HI UR4, URZ, 0x2, UR5 ;  /* 0x000000023f047899 */ /* 0x000fe40008011605 */
[----:B------:R-:W-:Y:S01]  /*2070*/  ULOP3.LUT UR40, UR40, UR6, URZ, 0x3c, !UPT ;  /* 0x0000000628287292 */ /* 0x000fe2000f8e3c3f */
[C---:B------:R-:W-:Y:S01]  /*2080*/  IMAD R7, R45.reuse, UR9, R0 ;  /* 0x000000092d077c24 */ /* 0x040fe2000f8e0200 */
[----:B------:R-:W-:Y:S01]  /*2090*/  UIMAD UR41, UR4, -0x12, UR41 ;  /* 0xffffffee042978a4 */ /* 0x000fe2000f8e0229 */
[----:B------:R-:W-:Y:S01]  /*20a0*/  IMAD.WIDE.U32 R2, R45, UR8, R4 ;  /* 0x000000082d027c25 */ /* 0x000fe2000f8e0004 */
[----:B------:R-:W-:-:S03]  /*20b0*/  @UP1 ULOP3.LUT UR40, UR40, 0x1, UR4, 0x78, !UPT ;  /* 0x0000000128281892 */ /* 0x000fc6000f8e7804 */
[----:B------:R-:W-:Y:S02]  /*20c0*/  IMAD.IADD R7, R3, 0x1, R7 ;  /* 0x0000000103077824 */ /* 0x000fe400078e0207 */
[----:B------:R-:W-:Y:S02]  /*20d0*/  IMAD.MOV.U32 R0, RZ, RZ, -0x1 ;  /* 0xffffffffff007424 */ /* 0x000fe400078e00ff */
[----:B------:R-:W-:Y:S01]  /*20e0*/  IMAD.MOV.U32 R6, RZ, RZ, R2 ;  /* 0x000000ffff067224 */ /* 0x000fe200078e0002 */
[----:B------:R-:W-:Y:S06]  /*20f0*/  @P0 BRA `(.L_x_33) ;  /* 0x0000001000800947 */ /* 0x000fec0003800000 */
[----:B------:R-:W0:Y:S01]  /*2100*/  LDC.64 R58, c[0x0][0x5c8] ;  /* 0x00017200ff3a7b82 */ /* 0x000e220000000a00 */
[----:B-----5:R-:W-:Y:S01]  /*2110*/  FSETP.NEU.AND P1, PT, R35, RZ, PT ;  /* 0x000000ff2300720b */ /* 0x020fe20003f2d000 */
[----:B------:R-:W-:Y:S01]  /*2120*/  IMAD.WIDE R20, R47, 0x180, R32 ;  /* 0x000001802f147825 */ /* 0x000fe200078e0220 */
[----:B------:R-:W-:Y:S03]  /*2130*/  BSSY B0, `(.L_x_33) ;  /* 0x000011c000007945 */ /* 0x000fe60003800000 */
[----:B------:R-:W-:Y:S02]  /*2140*/  IMAD.IADD R56, R43, 0x1, -R8 ;  /* 0x000000012b387824 */ /* 0x000fe400078e0a08 */
[----:B------:R-:W-:-:S03]  /*2150*/  IMAD.IADD R2, R40, 0x1, -R44 ;  /* 0x0000000128027824 */ /* 0x000fc600078e0a2c */
[----:B------:R-:W-:-:S04]  /*2160*/  ISETP.GT.AND P0, PT, R56, RZ, PT ;  /* 0x000000ff3800720c */ /* 0x000fc80003f04270 */
[----:B------:R-:W-:Y:S01]  /*2170*/  ISETP.GT.AND P2, PT, R2, RZ, P0 ;  /* 0x000000ff0200720c */ /* 0x000fe20000744270 */
[-C--:B0-----:R-:W-:Y:S02]  /*2180*/  IMAD R3, R21, R58.reuse, RZ ;  /* 0x0000003a15037224 */ /* 0x081fe400078e02ff */
[----:B------:R-:W-:-:S04]  /*2190*/  IMAD.WIDE.U32 R14, R20, R58, R6 ;  /* 0x0000003a140e7225 */ /* 0x000fc800078e0006 */
[----:B------:R-:W-:-:S04]  /*21a0*/  IMAD R3, R20, R59, R3 ;  /* 0x0000003b14037224 */ /* 0x000fc800078e0203 */
[----:B------:R-:W-:Y:S01]  /*21b0*/  IMAD.IADD R57, R15, 0x1, R3 ;  /* 0x000000010f397824 */ /* 0x000fe200078e0203 */
[----:B------:R-:W-:Y:S06]  /*21c0*/  @!P1 BRA `(.L_x_34) ;  /* 0x0000000c00249947 */ /* 0x000fec0003800000 */
[----:B------:R-:W0:Y:S01]  /*21d0*/  LDC.64 R50, c[0x0][0x5b8] ;  /* 0x00016e00ff327b82 */ /* 0x000e220000000a00 */
[----:B------:R-:W-:-:S07]  /*21e0*/  ULDC.64 UR4, c[0x0][0x5c0] ;  /* 0x0001700000047ab9 */ /* 0x000fce0000000a00 */
[----:B------:R-:W1:Y:S08]  /*21f0*/  LDC.64 R52, c[0x0][0x5b0] ;  /* 0x00016c00ff347b82 */ /* 0x000e700000000a00 */
[----:B------:R-:W2:Y:S01]  /*2200*/  LDC.64 R54, c[0x0][0x5a8] ;  /* 0x00016a00ff367b82 */ /* 0x000ea20000000a00 */
[-C--:B0-----:R-:W-:Y:S02]  /*2210*/  IMAD R6, R9, R50.reuse, RZ ;  /* 0x0000003209067224 */ /* 0x081fe400078e02ff */
[----:B------:R-:W-:-:S04]  /*2220*/  IMAD.WIDE.U32 R46, R45, R50, R4 ;  /* 0x000000322d2e7225 */ /* 0x000fc800078e0004 */
[----:B------:R-:W-:Y:S02]  /*2230*/  IMAD R49, R45, R51, R6 ;  /* 0x000000332d317224 */ /* 0x000fe400078e0206 */
[-C--:B-1----:R-:W-:Y:S02]  /*2240*/  IMAD R3, R21, R52.reuse, RZ ;  /* 0x0000003415037224 */ /* 0x082fe400078e02ff */
[----:B------:R-:W-:Y:S02]  /*2250*/  IMAD.IADD R9, R47, 0x1, R49 ;  /* 0x000000012f097824 */ /* 0x000fe400078e0231 */
[----:B------:R-:W-:Y:S02]  /*2260*/  IMAD.MOV.U32 R8, RZ, RZ, R46 ;  /* 0x000000ffff087224 */ /* 0x000fe400078e002e */
[C---:B------:R-:W-:Y:S02]  /*2270*/  IMAD R51, R20.reuse, R53, R3 ;  /* 0x0000003514337224 */ /* 0x040fe400078e0203 */
[----:B------:R-:W-:-:S04]  /*2280*/  IMAD.WIDE.U32 R6, R20, R52, R8 ;  /* 0x0000003414067225 */ /* 0x000fc800078e0008 */
[----:B------:R-:W-:Y:S01]  /*2290*/  IMAD.IADD R3, R7, 0x1, R51 ;  /* 0x0000000107037824 */ /* 0x000fe200078e0233 */
[----:B--2---:R-:W-:-:S04]  /*22a0*/  LEA R10, P1, R6, R54, 0x1 ;  /* 0x00000036060a7211 */ /* 0x004fc800078208ff */
[----:B------:R-:W-:-:S05]  /*22b0*/  LEA.HI.X R11, R6, R55, R3, 0x1, P1 ;  /* 0x00000037060b7211 */ /* 0x000fca00008f0c03 */
[----:B------:R-:W2:Y:S01]  /*22c0*/  @P2 LDG.E.LTC128B.U16 R3, desc[UR38][R10.64] ;  /* 0x000000260a032981 */ /* 0x000ea2000c1e1520 */
[----:B------:R-:W-:Y:S01]  /*22d0*/  IMAD.WIDE.U32 R12, R20, R52, R4 ;  /* 0x00000034140c7225 */ /* 0x000fe200078e0004 */
[----:B------:R-:W-:Y:S01]  /*22e0*/  ISETP.GT.AND P0, PT, R2, 0x1, P0 ;  /* 0x000000010200780c */ /* 0x000fe20000704270 */
[----:B------:R-:W-:Y:S02]  /*22f0*/  BSSY B1, `(.L_x_35) ;  /* 0x0000011000017945 */ /* 0x000fe40003800000 */
[----:B------:R-:W-:Y:S02]  /*2300*/  IMAD.IADD R13, R51, 0x1, R13 ;  /* 0x00000001330d7824 */ /* 0x000fe400078e020d */
[----:B------:R-:W-:-:S04]  /*2310*/  IMAD.WIDE.U32 R12, R45, R50, R12 ;  /* 0x000000322d0c7225 */ /* 0x000fc800078e000c */
[----:B------:R-:W-:Y:S02]  /*2320*/  IMAD.IADD R13, R49, 0x1, R13 ;  /* 0x00000001310d7824 */ /* 0x000fe400078e020d */
[----:B--2---:R-:W-:-:S05]  /*2330*/  HADD2.F32 R6, -RZ, R3.H0_H0 ;  /* 0x20000003ff067230 */ /* 0x004fca0000004100 */
[----:B------:R-:W-:Y:S01]  /*2340*/  FMUL R7, R6, R35 ;  /* 0x0000002306077220 */ /* 0x000fe20000400000 */
[----:B------:R-:W-:-:S03]  /*2350*/  LEA R6, P1, R14, UR4, 0x1 ;  /* 0x000000040e067c11 */ /* 0x000fc6000f8208ff */
[----:B------:R-:W-:Y:S01]  /*2360*/  FFMA R36, R36, R34, R7 ;  /* 0x0000002224247223 */ /* 0x000fe20000000007 */
[----:B------:R-:W-:Y:S02]  /*2370*/  LEA.HI.X R7, R14, UR5, R57, 0x1, P1 ;  /* 0x000000050e077c11 */ /* 0x000fe400088f0c39 */
[C---:B------:R-:W-:Y:S02]  /*2380*/  LEA R14, P1, R12.reuse, R54, 0x1 ;  /* 0x000000360c0e7211 */ /* 0x040fe400078208ff */
[----:B------:R-:W-:Y:S02]  /*2390*/  F2FP.F16.F32.PACK_AB R36, RZ, R36 ;  /* 0x00000024ff24723e */ /* 0x000fe400000000ff */
[----:B------:R-:W-:Y:S01]  /*23a0*/  LEA.HI.X R15, R12, R55, R13, 0x1, P1 ;  /* 0x000000370c0f7211 */ /* 0x000fe200008f0c0d */
[C---:B------:R-:W-:Y:S01]  /*23b0*/  IMAD.SHL.U32 R12, R52.reuse, 0x8, RZ ;  /* 0x00000008340c7824 */ /* 0x040fe200078e00ff */
[----:B------:R-:W-:Y:S01]  /*23c0*/  SHF.L.U64.HI R13, R52, 0x3, R53 ;  /* 0x00000003340d7819 */ /* 0x000fe20000010235 */
[----:B------:R0:W-:Y:S01]  /*23d0*/  @P2 STG.E.U16 desc[UR38][R6.64], R36 ;  /* 0x0000002406002986 */ /* 0x0001e2000c101526 */
[----:B------:R-:W-:Y:S05]  /*23e0*/  @!P0 BRA `(.L_x_36) ;  /* 0x0000000000048947 */ /* 0x000fea0003800000 */
[----:B------:R1:W5:Y:S02]  /*23f0*/  LDG.E.LTC128B.U16 R3, desc[UR38][R14.64+0x2] ;  /* 0x000002260e037981 */ /* 0x000364000c1e1520 */
.L_x_36:
[----:B------:R-:W-:Y:S05]  /*2400*/  BSYNC B1 ;  /* 0x0000000000017941 */ /* 0x000fea0003800000 */
.L_x_35:
[----:B-----5:R-:W-:Y:S01]  /*2410*/  HADD2.F32 R8, -RZ, R3.H0_H0 ;  /* 0x20000003ff087230 */ /* 0x020fe20000004100 */
[----:B------:R-:W-:Y:S01]  /*2420*/  ISETP.GT.AND P1, PT, R56, 0x8, PT ;  /* 0x000000083800780c */ /* 0x000fe20003f24270 */
[----:B------:R-:W-:Y:S01]  /*2430*/  IMAD.WIDE.U32 R12, R20, R52, R12 ;  /* 0x00000034140c7225 */ /* 0x000fe200078e000c */
[----:B------:R-:W-:Y:S03]  /*2440*/  BSSY B1, `(.L_x_37) ;  /* 0x000000e000017945 */ /* 0x000fe60003800000 */
[----:B------:R-:W-:Y:S01]  /*2450*/  FMUL R8, R8, R35 ;  /* 0x0000002308087220 */ /* 0x000fe20000400000 */
[----:B------:R-:W-:Y:S01]  /*2460*/  ISETP.GT.AND P2, PT, R2, RZ, P1 ;  /* 0x000000ff0200720c */ /* 0x000fe20000f44270 */
[----:B------:R-:W-:Y:S01]  /*2470*/  IMAD.IADD R51, R51, 0x1, R13 ;  /* 0x0000000133337824 */ /* 0x000fe200078e020d */
[----:B------:R-:W-:Y:S01]  /*2480*/  IADD3 R46, P3, R46, R12, RZ ;  /* 0x0000000c2e2e7210 */ /* 0x000fe20007f7e0ff */
[----:B------:R-:W-:Y:S01]  /*2490*/  FFMA R8, R37, R34, R8 ;  /* 0x0000002225087223 */ /* 0x000fe20000000008 */
[----:B------:R-:W-:-:S03]  /*24a0*/  IADD3 R12, P4, R4, R12, RZ ;  /* 0x0000000c040c7210 */ /* 0x000fc60007f9e0ff */
[----:B------:R-:W-:Y:S01]  /*24b0*/  IMAD.X R9, R51, 0x1, R9, P3 ;  /* 0x0000000133097824 */ /* 0x000fe200018e0609 */
[----:B-1----:R-:W-:Y:S02]  /*24c0*/  F2FP.F16.F32.PACK_AB R14, RZ, R8 ;  /* 0x00000008ff0e723e */ /* 0x002fe400000000ff */
[----:B------:R-:W-:-:S03]  /*24d0*/  LEA R8, P3, R46, R54, 0x1 ;  /* 0x000000362e087211 */ /* 0x000fc600078608ff */
[----:B------:R1:W-:Y:S01]  /*24e0*/  @P0 STG.E.U16 desc[UR38][R6.64+0x2], R14 ;  /* 0x0000020e06000986 */ /* 0x0003e2000c101526 */
[----:B------:R-:W-:Y:S01]  /*24f0*/  LEA.HI.X R9, R46, R55, R9, 0x1, P3 ;  /* 0x000000372e097211 */ /* 0x000fe200018f0c09 */
[----:B------:R-:W-:Y:S08]  /*2500*/  @!P2 BRA `(.L_x_38) ;  /* 0x000000000004a947 */ /* 0x000ff00003800000 */
[----:B------:R2:W5:Y:S02]  /*2510*/  LDG.E.LTC128B.U16 R3, desc[UR38][R8.64] ;  /* 0x0000002608037981 */ /* 0x000564000c1e1520 */
.L_x_38:
[----:B------:R-:W-:Y:S05]  /*2520*/  BSYNC B1 ;  /* 0x0000000000017941 */ /* 0x000fea0003800000 */
.L_x_37:
[----:B-----5:R-:W-:Y:S01]  /*2530*/  HADD2.F32 R4, -RZ, R3.H0_H0 ;  /* 0x20000003ff047230 */ /* 0x020fe20000004100 */
[----:B------:R-:W-:Y:S01]  /*2540*/  ISETP.GT.AND P1, PT, R2, 0x1, P1 ;  /* 0x000000010200780c */ /* 0x000fe20000f24270 */
[----:B------:R-:W-:Y:S01]  /*2550*/  IMAD.X R13, R5, 0x1, R51, P4 ;  /* 0x00000001050d7824 */ /* 0x000fe200020e0633 */
[----:B------:R-:W-:Y:S02]  /*2560*/  BSSY B1, `(.L_x_39) ;  /* 0x000000d000017945 */ /* 0x000fe40003800000 */
[----:B------:R-:W-:Y:S01]  /*2570*/  FMUL R5, R4, R35 ;  /* 0x0000002304057220 */ /* 0x000fe20000400000 */
[----:B------:R-:W-:Y:S01]  /*2580*/  LEA R4, P0, R58, R6, 0x4 ;  /* 0x000000063a047211 */ /* 0x000fe200078020ff */
[----:B------:R-:W-:-:S04]  /*2590*/  IMAD.WIDE.U32 R12, R45, R50, R12 ;  /* 0x000000322d0c7225 */ /* 0x000fc800078e000c */
[----:B------:R-:W-:Y:S01]  /*25a0*/  FFMA R38, R38, R34, R5 ;  /* 0x0000002226267223 */ /* 0x000fe20000000005 */
[----:B------:R-:W-:Y:S01]  /*25b0*/  LEA.HI.X R5, R58, R7, R59, 0x4, P0 ;  /* 0x000000073a057211 */ /* 0x000fe200000f243b */
[----:B------:R-:W-:Y:S01]  /*25c0*/  IMAD.IADD R13, R49, 0x1, R13 ;  /* 0x00000001310d7824 */ /* 0x000fe200078e020d */
[C---:B-1----:R-:W-:Y:S02]  /*25d0*/  LEA R14, P0, R12.reuse, R54, 0x1 ;  /* 0x000000360c0e7211 */ /* 0x042fe400078008ff */
[----:B------:R-:W-:Y:S02]  /*25e0*/  F2FP.F16.F32.PACK_AB R38, RZ, R38 ;  /* 0x00000026ff26723e */ /* 0x000fe400000000ff */
[----:B------:R-:W-:-:S03]  /*25f0*/  LEA.HI.X R15, R12, R55, R13, 0x1, P0 ;  /* 0x000000370c0f7211 */ /* 0x000fc600000f0c0d */
[----:B------:R1:W-:Y:S01]  /*2600*/  @P2 STG.E.U16 desc[UR38][R4.64], R38 ;  /* 0x0000002604002986 */ /* 0x0003e2000c101526 */
[----:B------:R-:W-:Y:S05]  /*2610*/  @!P1 BRA `(.L_x_40) ;  /* 0x0000000000049947 */ /* 0x000fea0003800000 */
[----:B------:R3:W5:Y:S02]  /*2620*/  LDG.E.LTC128B.U16 R3, desc[UR38][R14.64+0x2] ;  /* 0x000002260e037981 */ /* 0x000764000c1e1520 */
.L_x_40:
[----:B------:R-:W-:Y:S05]  /*2630*/  BSYNC B1 ;  /* 0x0000000000017941 */ /* 0x000fea0003800000 */
.L_x_39:
[----:B-----5:R-:W-:Y:S01]  /*2640*/  HADD2.F32 R12, -RZ, R3.H0_H0 ;  /* 0x20000003ff0c7230 */ /* 0x020fe20000004100 */
[----:B------:R-:W-:Y:S01]  /*2650*/  ISETP.GT.AND P0, PT, R56, 0x80, PT ;  /* 0x000000803800780c */ /* 0x000fe20003f04270 */
[----:B------:R-:W-:Y:S01]  /*2660*/  IMAD.SHL.U32 R37, R52, 0x100, RZ ;  /* 0x0000010034257824 */ /* 0x000fe200078e00ff */
[----:B------:R-:W-:Y:S02]  /*2670*/  BSSY B1, `(.L_x_41) ;  /* 0x000000c000017945 */ /* 0x000fe40003800000 */
[----:B------:R-:W-:Y:S01]  /*2680*/  FMUL R12, R12, R35 ;  /* 0x000000230c0c7220 */ /* 0x000fe20000400000 */
[----:B------:R-:W-:-:S03]  /*2690*/  ISETP.GT.AND P2, PT, R2, RZ, P0 ;  /* 0x000000ff0200720c */ /* 0x000fc60000744270 */
[----:B------:R-:W-:Y:S01]  /*26a0*/  FFMA R12, R39, R34, R12 ;  /* 0x00000022270c7223 */ /* 0x000fe2000000000c */
[----:B------:R-:W-:-:S04]  /*26b0*/  SHF.L.U64.HI R39, R52, 0x8, R53 ;  /* 0x0000000834277819 */ /* 0x000fc80000010235 */
[----:B------:R-:W-:Y:S02]  /*26c0*/  F2FP.F16.F32.PACK_AB R13, RZ, R12 ;  /* 0x0000000cff0d723e */ /* 0x000fe400000000ff */
[----:B------:R-:W-:Y:S02]  /*26d0*/  IADD3 R12, P3, R37, R10, RZ ;  /* 0x0000000a250c7210 */ /* 0x000fe40007f7e0ff */
[----:B---3--:R-:W-:-:S03]  /*26e0*/  PRMT R14, R13, 0x7610, R14 ;  /* 0x000076100d0e7816 */ /* 0x008fc6000000000e */
[----:B------:R-:W-:Y:S02]  /*26f0*/  IMAD.X R13, R39, 0x1, R11, P3 ;  /* 0x00000001270d7824 */ /* 0x000fe400018e060b */
[----:B------:R3:W-:Y:S01]  /*2700*/  @P1 STG.E.U16 desc[UR38][R4.64+0x2], R14 ;  /* 0x0000020e04001986 */ /* 0x0007e2000c101526 */
[----:B------:R-:W-:Y:S05]  /*2710*/  @!P2 BRA `(.L_x_42) ;  /* 0x000000000004a947 */ /* 0x000fea0003800000 */
[----:B------:R4:W5:Y:S02]  /*2720*/  LDG.E.LTC128B.U16 R3, desc[UR38][R12.64] ;  /* 0x000000260c037981 */ /* 0x000964000c1e1520 */
.L_x_42:
[----:B------:R-:W-:Y:S05]  /*2730*/  BSYNC B1 ;  /* 0x0000000000017941 */ /* 0x000fea0003800000 */
.L_x_41:
[----:B---3-5:R-:W-:Y:S01]  /*2740*/  HADD2.F32 R14, -RZ, R3.H0_H0 ;  /* 0x20000003ff0e7230 */ /* 0x028fe20000004100 */
[----:B------:R-:W-:Y:S01]  /*2750*/  ISETP.GT.AND P0, PT, R2, 0x1, P0 ;  /* 0x000000010200780c */ /* 0x000fe20000704270 */
[----:B------:R-:W-:Y:S01]  /*2760*/  BSSY B1, `(.L_x_43) ;  /* 0x000000c000017945 */ /* 0x000fe20003800000 */
[----:B------:R-:W-:Y:S02]  /*2770*/  LOP3.LUT R21, R37, 0x2, RZ, 0xfc, !PT ;  /* 0x0000000225157812 */ /* 0x000fe400078efcff */
[----:B------:R-:W-:Y:S01]  /*2780*/  FMUL R15, R14, R35 ;  /* 0x000000230e0f7220 */ /* 0x000fe20000400000 */
[----:B------:R-:W-:-:S03]  /*2790*/  IADD3 R14, P1, R6, UR45, RZ ;  /* 0x0000002d060e7c10 */ /* 0x000fc6000ff3e0ff */
[----:B------:R-:W-:-:S05]  /*27a0*/  FFMA R15, R28, R34, R15 ;  /* 0x000000221c0f7223 */ /* 0x000fca000000000f */
[----:B------:R-:W-:Y:S02]  /*27b0*/  F2FP.F16.F32.PACK_AB R20, RZ, R15 ;  /* 0x0000000fff14723e */ /* 0x000fe400000000ff */
[----:B------:R-:W-:Y:S02]  /*27c0*/  IADD3.X R15, R7, UR44, RZ, P1, !PT ;  /* 0x0000002c070f7c10 */ /* 0x000fe40008ffe4ff */
[----:B------:R-:W-:-:S03]  /*27d0*/  IADD3 R10, P1, R21, R10, RZ ;  /* 0x0000000a150a7210 */ /* 0x000fc60007f3e0ff */
[----:B------:R3:W-:Y:S02]  /*27e0*/  @P2 STG.E.U16 desc[UR38][R14.64], R20 ;  /* 0x000000140e002986 */ /* 0x0007e4000c101526 */
[----:B------:R-:W-:Y:S01]  /*27f0*/  IMAD.X R11, R39, 0x1, R11, P1 ;  /* 0x00000001270b7824 */ /* 0x000fe200008e060b */
[----:B------:R-:W-:Y:S07]  /*2800*/  @!P0 BRA `(.L_x_44) ;  /* 0x0000000000048947 */ /* 0x000fee0003800000 */
[----:B------:R0:W5:Y:S02]  /*2810*/  LDG.E.LTC128B.U16 R3, desc[UR38][R10.64] ;  /* 0x000000260a037981 */ /* 0x000164000c1e1520 */
.L_x_44:
[----:B------:R-:W-:Y:S05]  /*2820*/  BSYNC B1 ;  /* 0x0000000000017941 */ /* 0x000fea0003800000 */
.L_x_43:
[----:B0----5:R-:W-:Y:S01]  /*2830*/  HADD2.F32 R10, -RZ, R3.H0_H0 ;  /* 0x20000003ff0a7230 */ /* 0x021fe20000004100 */
[----:B------:R-:W-:Y:S01]  /*2840*/  IADD3 R6, P3, R6, UR49, RZ ;  /* 0x0000003106067c10 */ /* 0x000fe2000ff7e0ff */
[----:B------:R-:W-:Y:S01]  /*2850*/  BSSY B1, `(.L_x_45) ;  /* 0x000000d000017945 */ /* 0x000fe20003800000 */
[----:B------:R-:W-:Y:S02]  /*2860*/  ISETP.GT.AND P1, PT, R56, 0x88, PT ;  /* 0x000000883800780c */ /* 0x000fe40003f24270 */
[----:B------:R-:W-:Y:S01]  /*2870*/  FMUL R10, R10, R35 ;  /* 0x000000230a0a7220 */ /* 0x000fe20000400000 */
[----:B------:R-:W-:Y:S02]  /*2880*/  IADD3.X R7, R7, UR44, RZ, P3, !PT ;  /* 0x0000002c07077c10 */ /* 0x000fe40009ffe4ff */
[----:B------:R-:W-:Y:S01]  /*2890*/  ISETP.GT.AND P2, PT, R2, RZ, P1 ;  /* 0x000000ff0200720c */ /* 0x000fe20000f44270 */
[----:B------:R-:W-:-:S05]  /*28a0*/  FFMA R10, R29, R34, R10 ;  /* 0x000000221d0a7223 */ /* 0x000fca000000000a */
[----:B------:R-:W-:Y:S02]  /*28b0*/  F2FP.F16.F32.PACK_AB R11, RZ, R10 ;  /* 0x0000000aff0b723e */ /* 0x000fe400000000ff */
[----:B------:R-:W-:Y:S02]  /*28c0*/  IADD3 R10, P3, R37, R8, RZ ;  /* 0x00000008250a7210 */ /* 0x000fe40007f7e0ff */
[----:B---3--:R-:W-:-:S03]  /*28d0*/  PRMT R20, R11, 0x7610, R20 ;  /* 0x000076100b147816 */ /* 0x008fc60000000014 */
[----:B------:R-:W-:Y:S02]  /*28e0*/  IMAD.X R11, R39, 0x1, R9, P3 ;  /* 0x00000001270b7824 */ /* 0x000fe400018e0609 */
[----:B------:R0:W-:Y:S01]  /*28f0*/  @P0 STG.E.U16 desc[UR38][R6.64], R20 ;  /* 0x0000001406000986 */ /* 0x0001e2000c101526 */
[----:B------:R-:W-:Y:S05]  /*2900*/  @!P2 BRA `(.L_x_46) ;  /* 0x000000000004a947 */ /* 0x000fea0003800000 */
[----:B------:R3:W5:Y:S02]  /*2910*/  LDG.E.LTC128B.U16 R3, desc[UR38][R10.64] ;  /* 0x000000260a037981 */ /* 0x000764000c1e1520 */
.L_x_46:
[----:B------:R-:W-:Y:S05]  /*2920*/  BSYNC B1 ;  /* 0x0000000000017941 */ /* 0x000fea0003800000 */
.L_x_45:
[----:B0----5:R-:W-:Y:S01]  /*2930*/  HADD2.F32 R6, -RZ, R3.H0_H0 ;  /* 0x20000003ff067230 */ /* 0x021fe20000004100 */
[----:B------:R-:W-:Y:S01]  /*2940*/  ISETP.GT.AND P0, PT, R2, 0x1, P1 ;  /* 0x000000010200780c */ /* 0x000fe20000f04270 */
[----:B------:R-:W-:Y:S01]  /*2950*/  BSSY B1, `(.L_x_47) ;  /* 0x000000b000017945 */ /* 0x000fe20003800000 */
[----:B--2---:R-:W-:Y:S02]  /*2960*/  IADD3 R8, P1, R21, R8, RZ ;  /* 0x0000000815087210 */ /* 0x004fe40007f3e0ff */
[----:B------:R-:W-:Y:S01]  /*2970*/  FMUL R7, R6, R35 ;  /* 0x0000002306077220 */ /* 0x000fe20000400000 */
[----:B------:R-:W-:Y:S02]  /*2980*/  IADD3 R6, P3, R4, UR45, RZ ;  /* 0x0000002d04067c10 */ /* 0x000fe4000ff7e0ff */
[----:B------:R-:W-:Y:S02]  /*2990*/  IMAD.X R9, R39, 0x1, R9, P1 ;  /* 0x0000000127097824 */ /* 0x000fe400008e0609 */
[----:B------:R-:W-:-:S05]  /*29a0*/  FFMA R7, R30, R34, R7 ;  /* 0x000000221e077223 */ /* 0x000fca0000000007 */
[----:B------:R-:W-:Y:S02]  /*29b0*/  F2FP.F16.F32.PACK_AB R20, RZ, R7 ;  /* 0x00000007ff14723e */ /* 0x000fe400000000ff */
[----:B------:R-:W-:-:S05]  /*29c0*/  IADD3.X R7, R5, UR44, RZ, P3, !PT ;  /* 0x0000002c05077c10 */ /* 0x000fca0009ffe4ff */
[----:B------:R0:W-:Y:S01]  /*29d0*/  @P2 STG.E.U16 desc[UR38][R6.64], R20 ;  /* 0x0000001406002986 */ /* 0x0001e2000c101526 */
[----:B------:R-:W-:Y:S05]  /*29e0*/  @!P0 BRA `(.L_x_48) ;  /* 0x0000000000048947 */ /* 0x000fea0003800000 */
[----:B------:R2:W5:Y:S02]  /*29f0*/  LDG.E.LTC128B.U16 R3, desc[UR38][R8.64] ;  /* 0x0000002608037981 */ /* 0x000564000c1e1520 */
.L_x_48:
[----:B------:R-:W-:Y:S05]  /*2a00*/  BSYNC B1 ;  /* 0x0000000000017941 */ /* 0x000fea0003800000 */
.L_x_47:
[----:B--2--5:R-:W-:Y:S01]  /*2a10*/  HADD2.F32 R8, -RZ, R3.H0_H0 ;  /* 0x20000003ff087230 */ /* 0x024fe20000004100 */
[----:B-1----:R-:W-:Y:S01]  /*2a20*/  IADD3 R4, P3, R4, UR49, RZ ;  /* 0x0000003104047c10 */ /* 0x002fe2000ff7e0ff */
[----:B------:R-:W-:Y:S01]  /*2a30*/  BSSY B1, `(.L_x_49) ;  /* 0x000000c000017945 */ /* 0x000fe20003800000 */
[----:B------:R-:W-:Y:S02]  /*2a40*/  ISETP.GT.AND P1, PT, R56, 0x100, PT ;  /* 0x000001003800780c */ /* 0x000fe40003f24270 */
[----:B------:R-:W-:Y:S01]  /*2a50*/  FMUL R8, R8, R35 ;  /* 0x0000002308087220 */ /* 0x000fe20000400000 */
[----:B------:R-:W-:Y:S02]  /*2a60*/  IADD3.X R5, R5, UR44, RZ, P3, !PT ;  /* 0x0000002c05057c10 */ /* 0x000fe40009ffe4ff */
[----:B------:R-:W-:Y:S01]  /*2a70*/  ISETP.GT.AND P2, PT, R2, RZ, P1 ;  /* 0x000000ff0200720c */ /* 0x000fe20000f44270 */
[----:B------:R-:W-:-:S05]  /*2a80*/  FFMA R8, R31, R34, R8 ;  /* 0x000000221f087223 */ /* 0x000fca0000000008 */
[----:B------:R-:W-:-:S05]  /*2a90*/  F2FP.F16.F32.PACK_AB R8, RZ, R8 ;  /* 0x00000008ff08723e */ /* 0x000fca00000000ff */
[----:B------:R1:W-:Y:S02]  /*2aa0*/  @P0 STG.E.U16 desc[UR38][R4.64], R8 ;  /* 0x0000000804000986 */ /* 0x0003e4000c101526 */
[----:B------:R-:W-:Y:S05]  /*2ab0*/  @!P2 BRA `(.L_x_50) ;  /* 0x00000000000ca947 */ /* 0x000fea0003800000 */
[----:B-1----:R-:W-:-:S05]  /*2ac0*/  IADD3 R4, P0, R12, R37, RZ ;  /* 0x000000250c047210 */ /* 0x002fca0007f1e0ff */
[----:B------:R-:W-:-:S05]  /*2ad0*/  IMAD.X R5, R13, 0x1, R39, P0 ;  /* 0x000000010d057824 */ /* 0x000fca00000e0627 */
[----:B------:R2:W5:Y:S03]  /*2ae0*/  LDG.E.LTC128B.U16 R3, desc[UR38][R4.64] ;  /* 0x0000002604037981 */ /* 0x000566000c1e1520 */
.L_x_50:
[----:B------:R-:W-:Y:S05]  /*2af0*/  BSYNC B1 ;  /* 0x0000000000017941 */ /* 0x000fea0003800000 */
.L_x_49:
[----:B-12--5:R-:W-:Y:S01]  /*2b00*/  HADD2.F32 R4, -RZ, R3.H0_H0 ;  /* 0x20000003ff047230 */ /* 0x026fe20000004100 */
[----:B------:R-:W-:Y:S01]  /*2b10*/  ISETP.GT.AND P0, PT, R2, 0x1, P1 ;  /* 0x000000010200780c */ /* 0x000fe20000f04270 */
[----:B------:R-:W-:Y:S01]  /*2b20*/  BSSY B1, `(.L_x_51) ;  /* 0x000000c000017945 */ /* 0x000fe20003800000 */
[----:B------:R-:W-:Y:S02]  /*2b30*/  IADD3 R8, P1, R21, R12, RZ ;  /* 0x0000000c15087210 */ /* 0x000fe40007f3e0ff */
[----:B------:R-:W-:Y:S01]  /*2b40*/  FMUL R5, R4, R35 ;  /* 0x0000002304057220 */ /* 0x000fe20000400000 */
[----:B------:R-:W-:-:S03]  /*2b50*/  IADD3 R4, P3, R14, UR45, RZ ;  /* 0x0000002d0e047c10 */ /* 0x000fc6000ff7e0ff */
[----:B------:R-:W-:-:S05]  /*2b60*/  FFMA R5, R24, R34, R5 ;  /* 0x0000002218057223 */ /* 0x000fca0000000005 */
[----:B------:R-:W-:Y:S02]  /*2b70*/  F2FP.F16.F32.PACK_AB R9, RZ, R5 ;  /* 0x00000005ff09723e */ /* 0x000fe400000000ff */
[----:B------:R-:W-:Y:S02]  /*2b80*/  IADD3.X R5, R15, UR44, RZ, P3, !PT ;  /* 0x0000002c0f057c10 */ /* 0x000fe40009ffe4ff */
[----:B----4-:R-:W-:Y:S01]  /*2b90*/  PRMT R12, R9, 0x7610, R12 ;  /* 0x00007610090c7816 */ /* 0x010fe2000000000c */
[----:B------:R-:W-:-:S04]  /*2ba0*/  IMAD.X R9, R13, 0x1, R39, P1 ;  /* 0x000000010d097824 */ /* 0x000fc800008e0627 */
[----:B------:R1:W-:Y:S01]  /*2bb0*/  @P2 STG.E.U16 desc[UR38][R4.64], R12 ;  /* 0x0000000c04002986 */ /* 0x0003e2000c101526 */
[----:B------:R-:W-:Y:S05]  /*2bc0*/  @!P0 BRA `(.L_x_52) ;  /* 0x0000000000048947 */ /* 0x000fea0003800000 */
[----:B------:R2:W5:Y:S02]  /*2bd0*/  LDG.E.LTC128B.U16 R3, desc[UR38][R8.64] ;  /* 0x0000002608037981 */ /* 0x000564000c1e1520 */
.L_x_52:
[----:B------:R-:W-:Y:S05]  /*2be0*/  BSYNC B1 ;  /* 0x0000000000017941 */ /* 0x000fea0003800000 */
.L_x_51:
[----:B-1---5:R-:W-:Y:S01]  /*2bf0*/  HADD2.F32 R4, -RZ, R3.H0_H0 ;  /* 0x20000003ff047230 */ /* 0x022fe20000004100 */
[----:B------:R-:W-:Y:S01]  /*2c00*/  ISETP.GT.AND P1, PT, R56, 0x108, PT ;  /* 0x000001083800780c */ /* 0x000fe20003f24270 */
[----:B------:R-:W-:Y:S01]  /*2c10*/  BSSY B1, `(.L_x_53) ;  /* 0x000000d000017945 */ /* 0x000fe20003800000 */
[----:B--2---:R-:W-:Y:S02]  /*2c20*/  PRMT R8, R3, 0x7610, R8 ;  /* 0x0000761003087816 */ /* 0x004fe40000000008 */
[----:B------:R-:W-:Y:S01]  /*2c30*/  FMUL R4, R4, R35 ;  /* 0x0000002304047220 */ /* 0x000fe20000400000 */
[----:B------:R-:W-:-:S03]  /*2c40*/  ISETP.GT.AND P3, PT, R2, RZ, P1 ;  /* 0x000000ff0200720c */ /* 0x000fc60000f64270 */
[----:B------:R-:W-:Y:S01]  /*2c50*/  FFMA R25, R25, R34, R4 ;  /* 0x0000002219197223 */ /* 0x000fe20000000004 */
[----:B------:R-:W-:-:S04]  /*2c60*/  IADD3 R4, P2, R14, UR49, RZ ;  /* 0x000000310e047c10 */ /* 0x000fc8000ff5e0ff */
[----:B------:R-:W-:Y:S02]  /*2c70*/  F2FP.F16.F32.PACK_AB R25, RZ, R25 ;  /* 0x00000019ff19723e */ /* 0x000fe400000000ff */
[----:B------:R-:W-:-:S05]  /*2c80*/  IADD3.X R5, R15, UR44, RZ, P2, !PT ;  /* 0x0000002c0f057c10 */ /* 0x000fca00097fe4ff */
[----:B------:R1:W-:Y:S01]  /*2c90*/  @P0 STG.E.U16 desc[UR38][R4.64], R25 ;  /* 0x0000001904000986 */ /* 0x0003e2000c101526 */
[----:B------:R-:W-:Y:S05]  /*2ca0*/  @!P3 BRA `(.L_x_54) ;  /* 0x00000000000cb947 */ /* 0x000fea0003800000 */
[----:B-1----:R-:W-:-:S05]  /*2cb0*/  IADD3 R4, P0, R10, R37, RZ ;  /* 0x000000250a047210 */ /* 0x002fca0007f1e0ff */
[----:B------:R-:W-:-:S05]  /*2cc0*/  IMAD.X R5, R11, 0x1, R39, P0 ;  /* 0x000000010b057824 */ /* 0x000fca00000e0627 */
[----:B------:R2:W5:Y:S03]  /*2cd0*/  LDG.E.LTC128B.U16 R8, desc[UR38][R4.64] ;  /* 0x0000002604087981 */ /* 0x000566000c1e1520 */
.L_x_54:
[----:B------:R-:W-:Y:S05]  /*2ce0*/  BSYNC B1 ;  /* 0x0000000000017941 */ /* 0x000fea0003800000 */
.L_x_53:
[----:B-12--5:R-:W-:Y:S01]  /*2cf0*/  HADD2.F32 R4, -RZ, R8.H0_H0 ;  /* 0x20000008ff047230 */ /* 0x026fe20000004100 */
[----:B------:R-:W-:Y:S01]  /*2d00*/  ISETP.GT.AND P1, PT, R2, 0x1, P1 ;  /* 0x000000010200780c */ /* 0x000fe20000f24270 */
[----:B------:R-:W-:Y:S03]  /*2d10*/  BSSY B1, `(.L_x_55) ;  /* 0x000000b000017945 */ /* 0x000fe60003800000 */
[----:B------:R-:W-:Y:S01]  /*2d20*/  FMUL R3, R4, R35 ;  /* 0x0000002304037220 */ /* 0x000fe20000400000 */
[----:B------:R-:W-:-:S03]  /*2d30*/  IADD3 R4, P0, R6, UR45, RZ ;  /* 0x0000002d06047c10 */ /* 0x000fc6000ff1e0ff */
[----:B------:R-:W-:Y:S01]  /*2d40*/  FFMA R3, R26, R34, R3 ;  /* 0x000000221a037223 */ /* 0x000fe20000000003 */
[----:B------:R-:W-:Y:S02]  /*2d50*/  IADD3.X R5, R7, UR44, RZ, P0, !PT ;  /* 0x0000002c07057c10 */ /* 0x000fe400087fe4ff */
[----:B------:R-:W-:Y:S02]  /*2d60*/  IADD3 R2, P0, R10, R21, RZ ;  /* 0x000000150a027210 */ /* 0x000fe40007f1e0ff */
[----:B------:R-:W-:-:S05]  /*2d70*/  F2FP.F16.F32.PACK_AB R3, RZ, R3 ;  /* 0x00000003ff03723e */ /* 0x000fca00000000ff */
[----:B------:R1:W-:Y:S02]  /*2d80*/  @P3 STG.E.U16 desc[UR38][R4.64], R3 ;  /* 0x0000000304003986 */ /* 0x0003e4000c101526 */
[----:B-1----:R-:W-:Y:S01]  /*2d90*/  IMAD.X R3, R11, 0x1, R39, P0 ;  /* 0x000000010b037824 */ /* 0x002fe200000e0627 */
[----:B------:R-:W-:Y:S06]  /*2da0*/  @!P1 BRA `(.L_x_56) ;  /* 0x0000000000049947 */ /* 0x000fec0003800000 */
[----:B------:R1:W5:Y:S02]  /*2db0*/  LDG.E.LTC128B.U16 R8, desc[UR38][R2.64] ;  /* 0x0000002602087981 */ /* 0x000364000c1e1520 */
.L_x_56:
[----:B------:R-:W-:Y:S05]  /*2dc0*/  BSYNC B1 ;  /* 0x0000000000017941 */ /* 0x000fea0003800000 */
.L_x_55:
[----:B------:R-:W-:Y:S05]  /*2dd0*/  @!P1 BRA `(.L_x_57) ;  /* 0x0000000400449947 */ /* 0x000fea0003800000 */
[----:B-----5:R-:W-:Y:S01]  /*2de0*/  HADD2.F32 R8, -RZ, R8.H0_H0 ;  /* 0x20000008ff087230 */ /* 0x020fe20000004100 */
[----:B-1----:R-:W-:-:S04]  /*2df0*/  IADD3 R2, P0, R6, UR49, RZ ;  /* 0x0000003106027c10 */ /* 0x002fc8000ff1e0ff */
[----:B------:R-:W-:Y:S01]  /*2e00*/  FMUL R8, R8, R35 ;  /* 0x0000002308087220 */ /* 0x000fe20000400000 */
[----:B------:R-:W-:-:S03]  /*2e10*/  IADD3.X R3, R7, UR44, RZ, P0, !PT ;  /* 0x0000002c07037c10 */ /* 0x000fc600087fe4ff */
[----:B------:R-:W-:-:S05]  /*2e20*/  FFMA R8, R27, R34, R8 ;  /* 0x000000221b087223 */ /* 0x000fca0000000008 */
[----:B------:R-:W-:-:S05]  /*2e30*/  F2FP.F16.F32.PACK_AB R8, RZ, R8 ;  /* 0x00000008ff08723e */ /* 0x000fca00000000ff */
[----:B------:R2:W-:Y:S01]  /*2e40*/  STG.E.U16 desc[UR38][R2.64], R8 ;  /* 0x0000000802007986 */ /* 0x0005e2000c101526 */
[----:B------:R-:W-:Y:S05]  /*2e50*/  BRA `(.L_x_57) ;  /* 0x0000000400247947 */ /* 0x000fea0003800000 */
.L_x_34:
[----:B------:R-:W-:Y:S01]  /*2e60*/  ULDC.64 UR4, c[0x0][0x5c0] ;  /* 0x0001700000047ab9 */ /* 0x000fe20000000a00 */
[-C--:B------:R-:W-:Y:S01]  /*2e70*/  FMUL R36, R36, R34.reuse ;  /* 0x0000002224247220 */ /* 0x080fe20000400000 */
[----:B------:R-:W-:Y:S01]  /*2e80*/  LEA R4, P1, R14, UR4, 0x1 ;  /* 0x000000040e047c11 */ /* 0x000fe2000f8208ff */
[-C--:B------:R-:W-:Y:S01]  /*2e90*/  FMUL R37, R37, R34.reuse ;  /* 0x0000002225257220 */ /* 0x080fe20000400000 */
[-C--:B------:R-:W-:Y:S01]  /*2ea0*/  FMUL R38, R38, R34.reuse ;  /* 0x0000002226267220 */ /* 0x080fe20000400000 */
[-C--:B------:R-:W-:Y:S01]  /*2eb0*/  FMUL R39, R39, R34.reuse ;  /* 0x0000002227277220 */ /* 0x080fe20000400000 */
[----:B------:R-:W-:Y:S01]  /*2ec0*/  LEA.HI.X R5, R14, UR5, R57, 0x1, P1 ;  /* 0x000000050e057c11 */ /* 0x000fe200088f0c39 */
[-C--:B------:R-:W-:Y:S01]  /*2ed0*/  FMUL R28, R28, R34.reuse ;  /* 0x000000221c1c7220 */ /* 0x080fe20000400000 */
[----:B------:R-:W-:Y:S01]  /*2ee0*/  ISETP.GT.AND P1, PT, R2, 0x1, P0 ;  /* 0x000000010200780c */ /* 0x000fe20000724270 */
[-C--:B------:R-:W-:Y:S01]  /*2ef0*/  FMUL R29, R29, R34.reuse ;  /* 0x000000221d1d7220 */ /* 0x080fe20000400000 */
[----:B------:R-:W-:Y:S01]  /*2f00*/  ISETP.GT.AND P0, PT, R56, 0x8, PT ;  /* 0x000000083800780c */ /* 0x000fe20003f04270 */
[----:B------:R-:W-:Y:S01]  /*2f10*/  FMUL R30, R30, R34 ;  /* 0x000000221e1e7220 */ /* 0x000fe20000400000 */
[----:B------:R-:W-:Y:S01]  /*2f20*/  LEA R6, P3, R58, R4, 0x4 ;  /* 0x000000043a067211 */ /* 0x000fe200078620ff */
[-C--:B------:R-:W-:Y:S01]  /*2f30*/  FMUL R31, R31, R34.reuse ;  /* 0x000000221f1f7220 */ /* 0x080fe20000400000 */
[----:B------:R-:W-:Y:S01]  /*2f40*/  ISETP.GT.AND P4, PT, R2, RZ, P0 ;  /* 0x000000ff0200720c */ /* 0x000fe20000784270 */
[----:B------:R-:W-:Y:S01]  /*2f50*/  FMUL R24, R24, R34 ;  /* 0x0000002218187220 */ /* 0x000fe20000400000 */
[----:B------:R-:W-:Y:S01]  /*2f60*/  F2FP.F16.F32.PACK_AB R36, RZ, R36 ;  /* 0x00000024ff24723e */ /* 0x000fe200000000ff */
[-C--:B------:R-:W-:Y:S01]  /*2f70*/  FMUL R25, R25, R34.reuse ;  /* 0x0000002219197220 */ /* 0x080fe20000400000 */
[----:B------:R-:W-:Y:S01]  /*2f80*/  F2FP.F16.F32.PACK_AB R37, RZ, R37 ;  /* 0x00000025ff25723e */ /* 0x000fe200000000ff */
[----:B------:R-:W-:Y:S01]  /*2f90*/  FMUL R26, R26, R34 ;  /* 0x000000221a1a7220 */ /* 0x000fe20000400000 */
[----:B------:R-:W-:Y:S01]  /*2fa0*/  LEA.HI.X R7, R58, R5, R59, 0x4, P3 ;  /* 0x000000053a077211 */ /* 0x000fe200018f243b */
[----:B------:R-:W-:Y:S01]  /*2fb0*/  @P2 STG.E.U16 desc[UR38][R4.64], R36 ;  /* 0x0000002404002986 */ /* 0x000fe2000c101526 */
[----:B------:R-:W-:Y:S01]  /*2fc0*/  F2FP.F16.F32.PACK_AB R38, RZ, R38 ;  /* 0x00000026ff26723e */ /* 0x000fe200000000ff */
[----:B------:R-:W-:Y:S01]  /*2fd0*/  FMUL R27, R27, R34 ;  /* 0x000000221b1b7220 */ /* 0x000fe20000400000 */
[----:B------:R-:W-:Y:S01]  /*2fe0*/  ISETP.GT.AND P3, PT, R56, 0x80, PT ;  /* 0x000000803800780c */ /* 0x000fe20003f64270 */
[----:B------:R0:W-:Y:S01]  /*2ff0*/  @P1 STG.E.U16 desc[UR38][R4.64+0x2], R37 ;  /* 0x0000022504001986 */ /* 0x0001e2000c101526 */
[----:B------:R-:W-:-:S02]  /*3000*/  ISETP.GT.AND P0, PT, R2, 0x1, P0 ;  /* 0x000000010200780c */ /* 0x000fc40000704270 */
[----:B------:R-:W-:Y:S01]  /*3010*/  ISETP.GT.AND P5, PT, R2, RZ, P3 ;  /* 0x000000ff0200720c */ /* 0x000fe20001fa4270 */
[----:B------:R-:W-:Y:S01]  /*3020*/  @P4 STG.E.U16 desc[UR38][R6.64], R38 ;  /* 0x0000002606004986 */ /* 0x000fe2000c101526 */
[----:B------:R-:W-:Y:S02]  /*3030*/  IADD3 R8, P4, R4, UR45, RZ ;  /* 0x0000002d04087c10 */ /* 0x000fe4000ff9e0ff */
[----:B------:R-:W-:Y:S02]  /*3040*/  ISETP.GT.AND P2, PT, R56, 0x88, PT ;  /* 0x000000883800780c */ /* 0x000fe40003f44270 */
[----:B------:R-:W-:Y:S02]  /*3050*/  IADD3.X R9, R5, UR44, RZ, P4, !PT ;  /* 0x0000002c05097c10 */ /* 0x000fe4000a7fe4ff */
[----:B------:R-:W-:Y:S02]  /*3060*/  F2FP.F16.F32.PACK_AB R39, RZ, R39 ;  /* 0x00000027ff27723e */ /* 0x000fe400000000ff */
[----:B0-----:R-:W-:-:S02]  /*3070*/  IADD3 R4, P4, R4, UR49, RZ ;  /* 0x0000003104047c10 */ /* 0x001fc4000ff9e0ff */
[----:B------:R-:W-:Y:S01]  /*3080*/  F2FP.F16.F32.PACK_AB R28, RZ, R28 ;  /* 0x0000001cff1c723e */ /* 0x000fe200000000ff */
[----:B------:R0:W-:Y:S01]  /*3090*/  @P0 STG.E.U16 desc[UR38][R6.64+0x2], R39 ;  /* 0x0000022706000986 */ /* 0x0001e2000c101526 */
[C---:B------:R-:W-:Y:S02]  /*30a0*/  ISETP.GT.AND P3, PT, R2.reuse, 0x1, P3 ;  /* 0x000000010200780c */ /* 0x040fe40001f64270 */
[----:B------:R-:W-:Y:S01]  /*30b0*/  IADD3.X R5, R5, UR44, RZ, P4, !PT ;  /* 0x0000002c05057c10 */ /* 0x000fe2000a7fe4ff */
[----:B------:R-:W-:Y:S01]  /*30c0*/  @P5 STG.E.U16 desc[UR38][R8.64], R28 ;  /* 0x0000001c08005986 */ /* 0x000fe2000c101526 */
[----:B------:R-:W-:Y:S02]  /*30d0*/  ISETP.GT.AND P4, PT, R2, RZ, P2 ;  /* 0x000000ff0200720c */ /* 0x000fe40001784270 */
[----:B------:R-:W-:Y:S02]  /*30e0*/  IADD3 R10, P5, R6, UR45, RZ ;  /* 0x0000002d060a7c10 */ /* 0x000fe4000ffbe0ff */
[----:B------:R-:W-:-:S02]  /*30f0*/  F2FP.F16.F32.PACK_AB R29, RZ, R29 ;  /* 0x0000001dff1d723e */ /* 0x000fc400000000ff */
[----:B------:R-:W-:Y:S02]  /*3100*/  F2FP.F16.F32.PACK_AB R30, RZ, R30 ;  /* 0x0000001eff1e723e */ /* 0x000fe400000000ff */
[----:B------:R-:W-:Y:S01]  /*3110*/  IADD3.X R11, R7, UR44, RZ, P5, !PT ;  /* 0x0000002c070b7c10 */ /* 0x000fe2000affe4ff */
[----:B------:R1:W-:Y:S01]  /*3120*/  @P3 STG.E.U16 desc[UR38][R4.64], R29 ;  /* 0x0000001d04003986 */ /* 0x0003e2000c101526 */
[----:B------:R-:W-:Y:S02]  /*3130*/  ISETP.GT.AND P1, PT, R56, 0x100, PT ;  /* 0x000001003800780c */ /* 0x000fe40003f24270 */
[----:B------:R-:W-:Y:S01]  /*3140*/  ISETP.GT.AND P2, PT, R2, 0x1, P2 ;  /* 0x000000010200780c */ /* 0x000fe20001744270 */
[----:B------:R4:W-:Y:S01]  /*3150*/  @P4 STG.E.U16 desc[UR38][R10.64], R30 ;  /* 0x0000001e0a004986 */ /* 0x0009e2000c101526 */
[----:B0-----:R-:W-:Y:S02]  /*3160*/  IADD3 R6, P4, R6, UR49, RZ ;  /* 0x0000003106067c10 */ /* 0x001fe4000ff9e0ff */
[----:B------:R-:W-:-:S02]  /*3170*/  ISETP.GT.AND P3, PT, R2, RZ, P1 ;  /* 0x000000ff0200720c */ /* 0x000fc40000f64270 */
[----:B------:R-:W-:Y:S02]  /*3180*/  IADD3.X R7, R7, UR44, RZ, P4, !PT ;  /* 0x0000002c07077c10 */ /* 0x000fe4000a7fe4ff */
[----:B------:R-:W-:Y:S02]  /*3190*/  IADD3 R12, P4, R8, UR45, RZ ;  /* 0x0000002d080c7c10 */ /* 0x000fe4000ff9e0ff */
[----:B------:R-:W-:Y:S02]  /*31a0*/  ISETP.GT.AND P0, PT, R56, 0x108, PT ;  /* 0x000001083800780c */ /* 0x000fe40003f04270 */
[----:B------:R-:W-:Y:S02]  /*31b0*/  F2FP.F16.F32.PACK_AB R31, RZ, R31 ;  /* 0x0000001fff1f723e */ /* 0x000fe400000000ff */
[----:B------:R-:W-:Y:S02]  /*31c0*/  F2FP.F16.F32.PACK_AB R24, RZ, R24 ;  /* 0x00000018ff18723e */ /* 0x000fe400000000ff */
[----:B------:R-:W-:Y:S01]  /*31d0*/  IADD3.X R13, R9, UR44, RZ, P4, !PT ;  /* 0x0000002c090d7c10 */ /* 0x000fe2000a7fe4ff */
[----:B------:R4:W-:Y:S01]  /*31e0*/  @P2 STG.E.U16 desc[UR38][R6.64], R31 ;  /* 0x0000001f06002986 */ /* 0x0009e2000c101526 */
[----:B------:R-:W-:-:S02]  /*31f0*/  ISETP.GT.AND P1, PT, R2, 0x1, P1 ;  /* 0x000000010200780c */ /* 0x000fc40000f24270 */
[C---:B------:R-:W-:Y:S01]  /*3200*/  ISETP.GT.AND P5, PT, R2.reuse, RZ, P0 ;  /* 0x000000ff0200720c */ /* 0x040fe200007a4270 */
[----:B------:R4:W-:Y:S01]  /*3210*/  @P3 STG.E.U16 desc[UR38][R12.64], R24 ;  /* 0x000000180c003986 */ /* 0x0009e2000c101526 */
[----:B------:R-:W-:Y:S02]  /*3220*/  ISETP.GT.AND P0, PT, R2, 0x1, P0 ;  /* 0x000000010200780c */ /* 0x000fe40000704270 */
[----:B------:R-:W-:Y:S02]  /*3230*/  IADD3 R2, P2, R8, UR49, RZ ;  /* 0x0000003108027c10 */ /* 0x000fe4000ff5e0ff */
[C---:B-1----:R-:W-:Y:S02]  /*3240*/  IADD3 R4, P3, R10.reuse, UR45, RZ ;  /* 0x0000002d0a047c10 */ /* 0x042fe4000ff7e0ff */
[----:B------:R-:W-:Y:S02]  /*3250*/  IADD3 R8, P4, R10, UR49, RZ ;  /* 0x000000310a087c10 */ /* 0x000fe4000ff9e0ff */
[----:B------:R-:W-:-:S02]  /*3260*/  F2FP.F16.F32.PACK_AB R25, RZ, R25 ;  /* 0x00000019ff19723e */ /* 0x000fc400000000ff */
[----:B------:R-:W-:Y:S02]  /*3270*/  IADD3.X R3, R9, UR44, RZ, P2, !PT ;  /* 0x0000002c09037c10 */ /* 0x000fe400097fe4ff */
[----:B------:R-:W-:Y:S02]  /*3280*/  F2FP.F16.F32.PACK_AB R26, RZ, R26 ;  /* 0x0000001aff1a723e */ /* 0x000fe400000000ff */
[C---:B------:R-:W-:Y:S01]  /*3290*/  IADD3.X R5, R11.reuse, UR44, RZ, P3, !PT ;  /* 0x0000002c0b057c10 */ /* 0x040fe20009ffe4ff */
[----:B------:R4:W-:Y:S01]  /*32a0*/  @P1 STG.E.U16 desc[UR38][R2.64], R25 ;  /* 0x0000001902001986 */ /* 0x0009e2000c101526 */
[----:B------:R-:W-:Y:S02]  /*32b0*/  F2FP.F16.F32.PACK_AB R27, RZ, R27 ;  /* 0x0000001bff1b723e */ /* 0x000fe400000000ff */
[----:B------:R-:W-:Y:S01]  /*32c0*/  IADD3.X R9, R11, UR44, RZ, P4, !PT ;  /* 0x0000002c0b097c10 */ /* 0x000fe2000a7fe4ff */
[----:B------:R4:W-:Y:S04]  /*32d0*/  @P5 STG.E.U16 desc[UR38][R4.64], R26 ;  /* 0x0000001a04005986 */ /* 0x0009e8000c101526 */
[----:B------:R4:W-:Y:S02]  /*32e0*/  @P0 STG.E.U16 desc[UR38][R8.64], R27 ;  /* 0x0000001b08000986 */ /* 0x0009e4000c101526 */
.L_x_57:
[----:B------:R-:W-:Y:S05]  /*32f0*/  BSYNC B0 ;  /* 0x0000000000007941 */ /* 0x000fea0003800000 */
.L_x_33:
[----:B------:R-:W-:Y:S01]  /*3300*/  IADD3 R18, P0, R18, UR36, RZ ;  /* 0x0000002412127c10 */ /* 0x000fe2000ff1e0ff */
[----:B------:R-:W-:Y:S01]  /*3310*/  ULDC.64 UR4, c[0x0][0x650] ;  /* 0x0001940000047ab9 */ /* 0x000fe20000000a00 */
[----:B-12-4-:R-:W-:Y:S01]  /*3320*/  PRMT R2, RZ, 0x7610, R2 ;  /* 0x00007610ff027816 */ /* 0x016fe20000000002 */
[----:B------:R-:W-:Y:S01]  /*3330*/  IMAD.MOV.U32 R44, RZ, RZ, -0x1 ;  /* 0xffffffffff2c7424 */ /* 0x000fe200078e00ff */
[----:B------:R-:W-:Y:S01]  /*3340*/  IADD3.X R19, R19, UR42, RZ, P0, !PT ;  /* 0x0000002a13137c10 */ /* 0x000fe200087fe4ff */
[----:B------:R-:W-:Y:S01]  /*3350*/  IMAD.MOV.U32 R45, RZ, RZ, -0x1 ;  /* 0xffffffffff2d7424 */ /* 0x000fe200078e00ff */
[----:B------:R-:W-:-:S04]  /*3360*/  ISETP.GE.U32.AND P0, PT, R18, UR4, PT ;  /* 0x0000000412007c0c */ /* 0x000fc8000bf06070 */
[----:B------:R-:W-:-:S13]  /*3370*/  ISETP.GE.U32.AND.EX P0, PT, R19, UR5, PT, P0 ;  /* 0x0000000513007c0c */ /* 0x000fda000bf06100 */
[----:B------:R-:W-:Y:S05]  /*3380*/  @P0 BRA `(.L_x_58) ;  /* 0x0000000400640947 */ /* 0x000fea0003800000 */
[----:B---3--:R-:W1:Y:S01]  /*3390*/  S2R R10, SR_CTAID.X ;  /* 0x00000000000a7919 */ /* 0x008e620000002500 */
[----:B-----5:R-:W2:Y:S01]  /*33a0*/  LDC.64 R8, c[0x0][0x628] ;  /* 0x00018a00ff087b82 */ /* 0x020ea20000000a00 */
[----:B------:R-:W-:Y:S01]  /*33b0*/  ULDC UR4, c[0x0][0x150] ;  /* 0x0000540000047ab9 */ /* 0x000fe20000000800 */
[----:B0-----:R-:W-:Y:S01]  /*33c0*/  IMAD.MOV.U32 R6, RZ, RZ, R18 ;  /* 0x000000ffff067224 */ /* 0x001fe200078e0012 */
[----:B------:R-:W0:Y:S01]  /*33d0*/  S2R R20, SR_CTAID.Y ;  /* 0x0000000000147919 */ /* 0x000e220000002600 */
[----:B------:R-:W-:-:S04]  /*33e0*/  IMAD.MOV.U32 R7, RZ, RZ, R19 ;  /* 0x000000ffff077224 */ /* 0x000fc800078e0013 */
[----:B------:R-:W3:Y:S08]  /*33f0*/  LDC R15, c[0x0][0x144] ;  /* 0x00005100ff0f7b82 */ /* 0x000ef00000000800 */
[----:B------:R-:W4:Y:S08]  /*3400*/  LDC R0, c[0x0][0x630] ;  /* 0x00018c00ff007b82 */ /* 0x000f300000000800 */
[----:B------:R-:W0:Y:S01]  /*3410*/  LDC.64 R12, c[0x0][0x620] ;  /* 0x00018800ff0c7b82 */ /* 0x000e220000000a00 */
[----:B--2---:R-:W-:-:S04]  /*3420*/  ISETP.NE.U32.AND P0, PT, R8, RZ, PT ;  /* 0x000000ff0800720c */ /* 0x004fc80003f05070 */
[----:B------:R-:W-:Y:S02]  /*3430*/  ISETP.NE.AND.EX P0, PT, R9, RZ, PT, P0 ;  /* 0x000000ff0900720c */ /* 0x000fe40003f05300 */
[----:B-1----:R-:W-:-:S05]  /*3440*/  I2FP.F32.U32 R2, R10 ;  /* 0x0000000a00027245 */ /* 0x002fca0000201000 */
[----:B------:R-:W-:-:S04]  /*3450*/  FMUL R2, R2, UR4 ;  /* 0x0000000402027c20 */ /* 0x000fc80008400000 */
[----:B------:R1:W2:Y:S02]  /*3460*/  F2I.U32.TRUNC.NTZ R14, R2 ;  /* 0x00000002000e7305 */ /* 0x0002a4000020f000 */
[----:B---34-:R-:W-:Y:S05]  /*3470*/  @!P0 BRA `(.L_x_59) ;  /* 0x0000000000288947 */ /* 0x018fea0003800000 */
[----:B------:R-:W3:Y:S02]  /*3480*/  LDC R3, c[0x0][0x634] ;  /* 0x00018d00ff037b82 */ /* 0x000ee40000000800 */
[----:B---3--:R-:W-:-:S05]  /*3490*/  IADD3 R7, P0, R18, R3, RZ ;  /* 0x0000000312077210 */ /* 0x008fca0007f1e0ff */
[----:B------:R-:W-:-:S04]  /*34a0*/  IMAD.X R11, RZ, RZ, R19, P0 ;  /* 0x000000ffff0b7224 */ /* 0x000fc800000e0613 */
[----:B-1----:R-:W-:-:S04]  /*34b0*/  IMAD.WIDE.U32 R2, R11, R8, RZ ;  /* 0x000000080b027225 */ /* 0x002fc800078e00ff */
[----:B------:R-:W-:-:S04]  /*34c0*/  IMAD.WIDE.U32 R4, P0, R7, R9, R2 ;  /* 0x0000000907047225 */ /* 0x000fc80007800002 */
[----:B------:R-:W-:-:S04]  /*34d0*/  IMAD.WIDE.U32 R2, R7, R8, RZ ;  /* 0x0000000807027225 */ /* 0x000fc800078e00ff */
[----:B------:R-:W-:Y:S01]  /*34e0*/  IMAD.X R7, RZ, RZ, RZ, P0 ;  /* 0x000000ffff077224 */ /* 0x000fe200000e06ff */
[----:B------:R-:W-:Y:S01]  /*34f0*/  IADD3 RZ, P0, R3, R4, RZ ;  /* 0x0000000403ff7210 */ /* 0x000fe20007f1e0ff */
[----:B------:R-:W-:-:S04]  /*3500*/  IMAD.MOV.U32 R6, RZ, RZ, R5 ;  /* 0x000000ffff067224 */ /* 0x000fc800078e0005 */
[----:B------:R-:W-:-:S08]  /*3510*/  IMAD.WIDE.U32.X R6, R11, R9, R6, P0 ;  /* 0x000000090b067225 */ /* 0x000fd000000e0406 */
.L_x_59:
[----:B------:R-:W3:Y:S01]  /*3520*/  LDC.64 R26, c[0x0][0x640] ;  /* 0x00019000ff1a7b82 */ /* 0x000ee20000000a00 */
[-CC-:B------:R-:W-:Y:S01]  /*3530*/  SHF.R.U64 R45, R6, R0.reuse, R7.reuse ;  /* 0x00000000062d7219 */ /* 0x180fe20000001207 */
[----:B--2---:R-:W-:Y:S01]  /*3540*/  IMAD.MOV R14, RZ, RZ, -R14 ;  /* 0x000000ffff0e7224 */ /* 0x004fe200078e0a0e */
[----:B------:R-:W-:Y:S01]  /*3550*/  SHF.R.U32.HI R0, RZ, R0, R7 ;  /* 0x00000000ff007219 */ /* 0x000fe20000011607 */
[----:B------:R-:W-:Y:S01]  /*3560*/  ULDC UR4, c[0x0][0x154] ;  /* 0x0000550000047ab9 */ /* 0x000fe20000000800 */
[----:B------:R-:W-:Y:S01]  /*3570*/  IADD3 R5, P0, RZ, -R45, RZ ;  /* 0x8000002dff057210 */ /* 0x000fe20007f1e0ff */
[----:B------:R-:W-:Y:S02]  /*3580*/  IMAD R15, R15, R14, R10 ;  /* 0x0000000e0f0f7224 */ /* 0x000fe400078e020a */
[----:B------:R-:W2:Y:S01]  /*3590*/  LDC R4, c[0x0][0x618] ;  /* 0x00018600ff047b82 */ /* 0x000ea20000000800 */
[----:B------:R-:W-:Y:S02]  /*35a0*/  IMAD.MOV.U32 R7, RZ, RZ, 0x1 ;  /* 0x00000001ff077424 */ /* 0x000fe400078e00ff */
[----:B------:R-:W-:-:S04]  /*35b0*/  IMAD.X R3, RZ, RZ, ~R0, P0 ;  /* 0x000000ffff037224 */ /* 0x000fc800000e0e00 */
[-C--:B0-----:R-:W-:Y:S01]  /*35c0*/  IMAD R0, R3, R12.reuse, RZ ;  /* 0x0000000c03007224 */ /* 0x081fe200078e02ff */
[----:B------:R-:W0:Y:S01]  /*35d0*/  LDC R6, c[0x0][0x608] ;  /* 0x00018200ff067b82 */ /* 0x000e220000000800 */
[----:B-1----:R-:W-:-:S04]  /*35e0*/  IMAD.WIDE.U32 R2, R5, R12, R18 ;  /* 0x0000000c05027225 */ /* 0x002fc800078e0012 */
[----:B------:R-:W-:Y:S01]  /*35f0*/  IMAD R5, R5, R13, R0 ;  /* 0x0000000d05057224 */ /* 0x000fe200078e0200 */
[----:B------:R-:W-:Y:S02]  /*3600*/  I2FP.F32.U32 R0, R20 ;  /* 0x0000001400007245 */ /* 0x000fe40000201000 */
[----:B------:R-:W1:Y:S01]  /*3610*/  LDC R24, c[0x0][0x658] ;  /* 0x00019600ff187b82 */ /* 0x000e620000000800 */
[----:B------:R-:W-:Y:S01]  /*3620*/  IMAD.IADD R3, R3, 0x1, R5 ;  /* 0x0000000103037824 */ /* 0x000fe200078e0205 */
[----:B---3--:R-:W-:Y:S01]  /*3630*/  ISETP.NE.U32.AND P0, PT, R26, RZ, PT ;  /* 0x000000ff1a00720c */ /* 0x008fe20003f05070 */
[----:B------:R-:W-:Y:S01]  /*3640*/  FMUL R0, R0, UR4 ;  /* 0x0000000400007c20 */ /* 0x000fe20008400000 */
[----:B------:R-:W-:Y:S02]  /*3650*/  IMAD.MOV.U32 R5, RZ, RZ, -0x1 ;  /* 0xffffffffff057424 */ /* 0x000fe400078e00ff */
[----:B------:R-:W-:Y:S01]  /*3660*/  ISETP.NE.AND.EX P0, PT, R27, RZ, PT, P0 ;  /* 0x000000ff1b00720c */ /* 0x000fe20003f05300 */
[----:B------:R3:W4:Y:S01]  /*3670*/  F2I.U32.TRUNC.NTZ R12, R0 ;  /* 0x00000000000c7305 */ /* 0x000722000020f000 */
[----:B------:R-:W3:Y:S01]  /*3680*/  LDC R13, c[0x0][0x148] ;  /* 0x00005200ff0d7b82 */ /* 0x000ee20000000800 */
[----:B--2---:R-:W-:-:S02]  /*3690*/  SHF.R.U64 R10, R2, R4, R3 ;  /* 0x00000004020a7219 */ /* 0x004fc40000001203 */
[----:B------:R-:W-:-:S05]  /*36a0*/  SHF.R.U32.HI R3, RZ, R4, R3 ;  /* 0x00000004ff037219 */ /* 0x000fca0000011603 */
[----:B------:R-:W2:Y:S01]  /*36b0*/  LDC R14, c[0x0][0x600] ;  /* 0x00018000ff0e7b82 */ /* 0x000ea20000000800 */
[-CC-:B0-----:R-:W-:Y:S02]  /*36c0*/  SHF.R.U64 R8, R10, R6.reuse, R3.reuse ;  /* 0x000000060a087219 */ /* 0x181fe40000001203 */
[----:B------:R-:W-:-:S05]  /*36d0*/  SHF.R.U32.HI R3, RZ, R6, R3 ;  /* 0x00000006ff037219 */ /* 0x000fca0000011603 */
[----:B------:R-:W0:Y:S01]  /*36e0*/  LDC R25, c[0x0][0x648] ;  /* 0x00019200ff197b82 */ /* 0x000e220000000800 */
[-CC-:B-1----:R-:W-:Y:S02]  /*36f0*/  SHF.R.U64 R11, R8, R24.reuse, R3.reuse ;  /* 0x00000018080b7219 */ /* 0x182fe40000001203 */
[-C--:B------:R-:W-:Y:S02]  /*3700*/  SHF.L.U32 R5, R5, R24.reuse, RZ ;  /* 0x0000001805057219 */ /* 0x080fe400000006ff */
[-C--:B------:R-:W-:Y:S01]  /*3710*/  SHF.R.U32.HI R3, RZ, R24.reuse, R3 ;  /* 0x00000018ff037219 */ /* 0x080fe20000011603 */
[----:B------:R-:W-:Y:S01]  /*3720*/  IMAD.MOV.U32 R2, RZ, RZ, R11 ;  /* 0x000000ffff027224 */ /* 0x000fe200078e000b */
[----:B------:R-:W-:Y:S01]  /*3730*/  SHF.L.U32 R24, R7, R24, RZ ;  /* 0x0000001807187219 */ /* 0x000fe200000006ff */
[----:B------:R-:W1:Y:S01]  /*3740*/  LDC R28, c[0x0][0x638] ;  /* 0x00018e00ff1c7b82 */ /* 0x000e620000000800 */
[----:B------:R-:W-:-:S07]  /*3750*/  LOP3.LUT R21, RZ, R5, RZ, 0x33, !PT ;  /* 0x00000005ff157212 */ /* 0x000fce00078e33ff */
[----:B------:R-:W0:Y:S01]  /*3760*/  LDC R29, c[0x0][0x610] ;  /* 0x00018400ff1d7b82 */ /* 0x000e220000000800 */
[----:B----4-:R-:W-:Y:S05]  /*3770*/  @!P0 BRA `(.L_x_60) ;  /* 0x0000000000288947 */ /* 0x010fea0003800000 */
[----:B---3--:R-:W3:Y:S02]  /*3780*/  LDC R0, c[0x0][0x64c] ;  /* 0x00019300ff007b82 */ /* 0x008ee40000000800 */
[----:B---3--:R-:W-:-:S05]  /*3790*/  IADD3 R7, P0, R11, R0, RZ ;  /* 0x000000000b077210 */ /* 0x008fca0007f1e0ff */
        /* <DEDUP_REMOVED lines=8> */
.L_x_60:
[----:B------:R-:W-:Y:S01]  /*3820*/  ISETP.NE.AND P0, PT, R17, 0x1, PT ;  /* 0x000000011100780c */ /* 0x000fe20003f05270 */
[----:B--2---:R-:W-:Y:S01]  /*3830*/  VIADD R5, R14, 0xffffffff ;  /* 0xffffffff0e057836 */ /* 0x004fe20000000000 */
[----:B0--3--:R-:W-:Y:S01]  /*3840*/  SHF.R.U64 R0, R2, R25, R3 ;  /* 0x0000001902007219 */ /* 0x009fe20000001203 */
[----:B------:R-:W-:Y:S01]  /*3850*/  IMAD.MOV R12, RZ, RZ, -R12 ;  /* 0x000000ffff0c7224 */ /* 0x000fe200078e0a0c */
[----:B------:R-:W-:Y:S01]  /*3860*/  LOP3.LUT R3, R8, R21, RZ, 0xc0, !PT ;  /* 0x0000001508037212 */ /* 0x000fe200078ec0ff */
[----:B------:R-:W-:Y:S02]  /*3870*/  IMAD.MOV.U32 R4, RZ, RZ, 0x1 ;  /* 0x00000001ff047424 */ /* 0x000fe400078e00ff */
[----:B------:R-:W-:Y:S02]  /*3880*/  IMAD.MOV R2, RZ, RZ, -R0 ;  /* 0x000000ffff027224 */ /* 0x000fe400078e0a00 */
[----:B------:R-:W-:Y:S01]  /*3890*/  IMAD R0, R24, R0, R3 ;  /* 0x0000000018007224 */ /* 0x000fe200078e0203 */
[----:B------:R-:W-:Y:S01]  /*38a0*/  LOP3.LUT R3, R10, R5, RZ, 0xc0, !PT ;  /* 0x000000050a037212 */ /* 0x000fe200078ec0ff */
[----:B-1----:R-:W-:-:S02]  /*38b0*/  IMAD R2, R2, R28, R11 ;  /* 0x0000001c02027224 */ /* 0x002fc400078e020b */
[----:B------:R-:W-:Y:S02]  /*38c0*/  @P0 IMAD R15, R13, R12, R20 ;  /* 0x0000000c0d0f0224 */ /* 0x000fe400078e0214 */
[----:B------:R-:W-:Y:S01]  /*38d0*/  IMAD R3, R2, R14, R3 ;  /* 0x0000000e02037224 */ /* 0x000fe200078e0203 */
[----:B------:R-:W-:Y:S01]  /*38e0*/  PRMT R2, R4, 0x7610, R2 ;  /* 0x0000761004027816 */ /* 0x000fe20000000002 */
[----:B------:R-:W-:-:S05]  /*38f0*/  IMAD R0, R0, R29, R15 ;  /* 0x0000001d00007224 */ /* 0x000fca00078e020f */
[----:B------:R-:W-:Y:S02]  /*3900*/  SEL R44, R3, R0, !P0 ;  /* 0x00000000032c7207 */ /* 0x000fe40004000000 */
[----:B------:R-:W-:-:S07]  /*3910*/  SEL R0, R0, R3, !P0 ;  /* 0x0000000300007207 */ /* 0x000fce0004000000 */
.L_x_58:
[----:B------:R-:W-:Y:S01]  /*3920*/  LOP3.LUT P0, RZ, R2, 0xff, RZ, 0xc0, !PT ;  /* 0x000000ff02ff7812 */ /* 0x000fe2000780c0ff */
[----:B------:R-:W-:-:S12]  /*3930*/  IMAD.MOV.U32 R47, RZ, RZ, R0 ;  /* 0x000000ffff2f7224 */ /* 0x000fd800078e0000 */
[----:B------:R-:W-:Y:S05]  /*3940*/  @P0 BRA `(.L_x_61) ;  /* 0xffffffdc00280947 */ /* 0x000fea000383ffff */
[----:B------:R-:W-:Y:S05]  /*3950*/  EXIT ;  /* 0x000000000000794d */ /* 0x000fea0003800000 */
.L_x_8:
        /* <DEDUP_REMOVED lines=26> */
.L_x_63:
[----:B------:R-:W0:Y:S01]  /*3b00*/  LDC.64 R26, c[0x0][0x640] ;  /* 0x00019000ff1a7b82 */ /* 0x000e220000000a00 */
[-CC-:B------:R-:W-:Y:S01]  /*3b10*/  SHF.R.U64 R20, R12, R6.reuse, R13.reuse ;  /* 0x000000060c147219 */ /* 0x180fe2000000120d */
[----:B------:R-:W-:Y:S01]  /*3b20*/  IMAD.MOV.U32 R30, RZ, RZ, 0x1 ;  /* 0x00000001ff1e7424 */ /* 0x000fe200078e00ff */
[----:B------:R-:W-:Y:S02]  /*3b30*/  SHF.R.U32.HI R6, RZ, R6, R13 ;  /* 0x00000006ff067219 */ /* 0x000fe4000001160d */
[----:B------:R-:W-:-:S03]  /*3b40*/  IADD3 R11, P0, RZ, -R20, RZ ;  /* 0x80000014ff0b7210 */ /* 0x000fc60007f1e0ff */
[----:B------:R-:W1:Y:S02]  /*3b50*/  LDC R10, c[0x0][0x618] ;  /* 0x00018600ff0a7b82 */ /* 0x000e640000000800 */
[----:B------:R-:W-:-:S04]  /*3b60*/  IMAD.X R9, RZ, RZ, ~R6, P0 ;  /* 0x000000ffff097224 */ /* 0x000fc800000e0e06 */
[-C--:B------:R-:W-:Y:S02]  /*3b70*/  IMAD R6, R9, R22.reuse, RZ ;  /* 0x0000001609067224 */ /* 0x080fe400078e02ff */
[----:B------:R-:W2:Y:S01]  /*3b80*/  LDC R12, c[0x0][0x608] ;  /* 0x00018200ff0c7b82 */ /* 0x000ea20000000800 */
[----:B------:R-:W-:-:S04]  /*3b90*/  IMAD.WIDE.U32 R8, R11, R22, R18 ;  /* 0x000000160b087225 */ /* 0x000fc800078e0012 */
[----:B------:R-:W-:-:S03]  /*3ba0*/  IMAD R11, R11, R23, R6 ;  /* 0x000000170b0b7224 */ /* 0x000fc600078e0206 */
[----:B------:R-:W3:Y:S01]  /*3bb0*/  LDC R25, c[0x0][0x658] ;  /* 0x00019600ff197b82 */ /* 0x000ee20000000800 */
[----:B------:R-:W-:Y:S01]  /*3bc0*/  IMAD.IADD R9, R9, 0x1, R11 ;  /* 0x0000000109097824 */ /* 0x000fe200078e020b */
[----:B0-----:R-:W-:-:S04]  /*3bd0*/  ISETP.NE.U32.AND P0, PT, R26, RZ, PT ;  /* 0x000000ff1a00720c */ /* 0x001fc80003f05070 */
[----:B------:R-:W-:Y:S02]  /*3be0*/  ISETP.NE.AND.EX P0, PT, R27, RZ, PT, P0 ;  /* 0x000000ff1b00720c */ /* 0x000fe40003f05300 */
[----:B------:R-:W0:Y:S01]  /*3bf0*/  LDC R22, c[0x0][0x600] ;  /* 0x00018000ff167b82 */ /* 0x000e220000000800 */
[-CC-:B-1----:R-:W-:Y:S01]  /*3c00*/  SHF.R.U64 R14, R8, R10.reuse, R9.reuse ;  /* 0x0000000a080e7219 */ /* 0x182fe20000001209 */
[----:B------:R-:W-:Y:S01]  /*3c10*/  IMAD.MOV.U32 R8, RZ, RZ, -0x1 ;  /* 0xffffffffff087424 */ /* 0x000fe200078e00ff */
[----:B------:R-:W-:-:S05]  /*3c20*/  SHF.R.U32.HI R9, RZ, R10, R9 ;  /* 0x0000000aff097219 */ /* 0x000fca0000011609 */
[----:B------:R-:W1:Y:S01]  /*3c30*/  LDC R28, c[0x0][0x648] ;  /* 0x00019200ff1c7b82 */ /* 0x000e620000000800 */
[-CC-:B--2---:R-:W-:Y:S02]  /*3c40*/  SHF.R.U64 R21, R14, R12.reuse, R9.reuse ;  /* 0x0000000c0e157219 */ /* 0x184fe40000001209 */
[----:B------:R-:W-:-:S05]  /*3c50*/  SHF.R.U32.HI R6, RZ, R12, R9 ;  /* 0x0000000cff067219 */ /* 0x000fca0000011609 */
[----:B------:R-:W2:Y:S01]  /*3c60*/  LDC R29, c[0x0][0x638] ;  /* 0x00018e00ff1d7b82 */ /* 0x000ea20000000800 */
[-C--:B---3--:R-:W-:Y:S02]  /*3c70*/  SHF.L.U32 R8, R8, R25.reuse, RZ ;  /* 0x0000001908087219 */ /* 0x088fe400000006ff */
[-CC-:B------:R-:W-:Y:S02]  /*3c80*/  SHF.R.U64 R23, R21, R25.reuse, R6.reuse ;  /* 0x0000001915177219 */ /* 0x180fe40000001206 */
[----:B------:R-:W-:Y:S02]  /*3c90*/  LOP3.LUT R32, RZ, R8, RZ, 0x33, !PT ;  /* 0x00000008ff207212 */ /* 0x000fe400078e33ff */
[----:B------:R-:W-:Y:S01]  /*3ca0*/  SHF.R.U32.HI R9, RZ, R25, R6 ;  /* 0x00000019ff097219 */ /* 0x000fe20000011606 */
[----:B------:R-:W3:Y:S01]  /*3cb0*/  LDC R31, c[0x0][0x610] ;  /* 0x00018400ff1f7b82 */ /* 0x000ee20000000800 */
[----:B------:R-:W-:Y:S01]  /*3cc0*/  IMAD.MOV.U32 R8, RZ, RZ, R23 ;  /* 0x000000ffff087224 */ /* 0x000fe200078e0017 */
[----:B------:R-:W-:Y:S06]  /*3cd0*/  @!P0 BRA `(.L_x_64) ;  /* 0x0000000000288947 */ /* 0x000fec0003800000 */
        /* <DEDUP_REMOVED lines=10> */
.L_x_64:
[----:B------:R-:W-:Y:S02]  /*3d80*/  ISETP.NE.AND P0, PT, R17, 0x1, PT ;  /* 0x000000011100780c */ /* 0x000fe40003f05270 */
[----:B-1----:R-:W-:Y:S01]  /*3d90*/  SHF.R.U64 R6, R8, R28, R9 ;  /* 0x0000001c08067219 */ /* 0x002fe20000001209 */
[----:B0-----:R-:W-:Y:S01]  /*3da0*/  VIADD R9, R22, 0xffffffff ;  /* 0xffffffff16097836 */ /* 0x001fe20000000000 */
[----:B------:R-:W-:Y:S02]  /*3db0*/  SHF.L.U32 R30, R30, R25, RZ ;  /* 0x000000191e1e7219 */ /* 0x000fe400000006ff */
[----:B------:R-:W-:Y:S01]  /*3dc0*/  LOP3.LUT R5, R21, R32, RZ, 0xc0, !PT ;  /* 0x0000002015057212 */ /* 0x000fe200078ec0ff */
[----:B------:R-:W-:-:S04]  /*3dd0*/  IMAD.MOV R8, RZ, RZ, -R6 ;  /* 0x000000ffff087224 */ /* 0x000fc800078e0a06 */
[----:B------:R-:W-:Y:S01]  /*3de0*/  IMAD R6, R30, R6, R5 ;  /* 0x000000061e067224 */ /* 0x000fe200078e0205 */
[----:B------:R-:W-:Y:S01]  /*3df0*/  LOP3.LUT R5, R14, R9, RZ, 0xc0, !PT ;  /* 0x000000090e057212 */ /* 0x000fe200078ec0ff */
[----:B------:R-:W-:Y:S02]  /*3e00*/  @P0 IMAD R3, R7, R24, R4 ;  /* 0x0000001807030224 */ /* 0x000fe400078e0204 */
[----:B--2---:R-:W-:Y:S02]  /*3e10*/  IMAD R4, R8, R29, R23 ;  /* 0x0000001d08047224 */ /* 0x004fe400078e0217 */
[----:B---3--:R-:W-:Y:S02]  /*3e20*/  IMAD R3, R6, R31, R3 ;  /* 0x0000001f06037224 */ /* 0x008fe400078e0203 */
[----:B------:R-:W-:Y:S02]  /*3e30*/  IMAD R4, R4, R22, R5 ;  /* 0x0000001604047224 */ /* 0x000fe400078e0205 */
[----:B------:R-:W-:-:S03]  /*3e40*/  IMAD.MOV.U32 R6, RZ, RZ, 0x1 ;  /* 0x00000001ff067424 */ /* 0x000fc600078e00ff */
[----:B------:R-:W-:Y:S02]  /*3e50*/  SEL R22, R4, R3, !P0 ;  /* 0x0000000304167207 */ /* 0x000fe40004000000 */
[----:B------:R-:W-:-:S07]  /*3e60*/  SEL R21, R3, R4, !P0 ;  /* 0x0000000403157207 */ /* 0x000fce0004000000 */
.L_x_62:
[----:B------:R-:W-:-:S08]  /*3e70*/  NOP ;  /* 0x0000000000007918 */ /* 0x000fd00000000000 */
[----:B------:R-:W0:-:S00]  /*3e80*/  USETMAXREG.DEALLOC.CTAPOOL 0x28 ;  /* 0x00000028000079c8 */ /* 0x000e0000080e0500 */
[----:B0-----:R-:W-:-:S13]  /*3e90*/  ISETP.NE.AND P0, PT, R2, RZ, PT ;  /* 0x000000ff0200720c */ /* 0x001fda0003f05270 */
[----:B------:R-:W-:Y:S05]  /*3ea0*/  @P0 EXIT ;  /* 0x000000000000094d */ /* 0x000fea0003800000 */
[----:B------:R-:W-:Y:S01]  /*3eb0*/  LOP3.LUT P0, RZ, R6, 0xff, RZ, 0xc0, !PT ;  /* 0x000000ff06ff7812 */ /* 0x000fe2000780c0ff */
[----:B------:R-:W-:Y:S02]  /*3ec0*/  IMAD.MOV.U32 R6, RZ, RZ, 0x1 ;  /* 0x00000001ff067424 */ /* 0x000fe400078e00ff */
[----:B------:R-:W-:-:S10]  /*3ed0*/  IMAD.MOV.U32 R7, RZ, RZ, RZ ;  /* 0x000000ffff077224 */ /* 0x000fd400078e00ff */
[----:B------:R-:W-:Y:S05]  /*3ee0*/  @!P0 BRA `(.L_x_65) ;  /* 0x0000000c00308947 */ /* 0x000fea0003800000 */
[----:B------:R-:W0:Y:S01]  /*3ef0*/  LDC R2, c[0x0][0x28c] ;  /* 0x0000a300ff027b82 */ /* 0x000e220000000800 */
[----:B------:R-:W1:Y:S01]  /*3f00*/  S2R R12, SR_CgaCtaId ;  /* 0x00000000000c7919 */ /* 0x000e620000008800 */
[----:B------:R-:W-:Y:S01]  /*3f10*/  ULDC UR5, c[0x0][0x658] ;  /* 0x0001960000057ab9 */ /* 0x000fe20000000800 */
[----:B------:R-:W-:Y:S01]  /*3f20*/  UMOV UR6, 0xffffffff ;  /* 0xffffffff00067882 */ /* 0x000fe20000000000 */
[----:B------:R-:W-:Y:S01]  /*3f30*/  BSSY B0, `(.L_x_65) ;  /* 0x00000c7000007945 */ /* 0x000fe20003800000 */
[----:B------:R-:W-:Y:S01]  /*3f40*/  USHF.L.U32 UR6, UR6, UR5, URZ ;  /* 0x0000000506067299 */ /* 0x000fe2000800063f */
[----:B------:R-:W-:Y:S01]  /*3f50*/  IMAD.MOV.U32 R9, RZ, RZ, 0x1 ;  /* 0x00000001ff097424 */ /* 0x000fe200078e00ff */
[----:B------:R-:W-:Y:S01]  /*3f60*/  LOP3.LUT R8, R16, 0x2, RZ, 0xfc, !PT ;  /* 0x0000000210087812 */ /* 0x000fe200078efcff */
[----:B------:R-:W-:Y:S01]  /*3f70*/  IMAD.MOV.U32 R6, RZ, RZ, 0x1 ;  /* 0x00000001ff067424 */ /* 0x000fe200078e00ff */
[----:B------:R-:W-:Y:S01]  /*3f80*/  ULDC UR4, c[0x0][0x600] ;  /* 0x0001800000047ab9 */ /* 0x000fe20000000800 */
[----:B------:R-:W-:Y:S01]  /*3f90*/  IMAD.MOV.U32 R7, RZ, RZ, RZ ;  /* 0x000000ffff077224 */ /* 0x000fe200078e00ff */
[----:B------:R-:W-:Y:S01]  /*3fa0*/  UMOV UR7, 0x1 ;  /* 0x0000000100077882 */ /* 0x000fe20000000000 */
[----:B------:R-:W-:-:S02]  /*3fb0*/  UIADD3 UR15, UR4, -0x1, URZ ;  /* 0xffffffff040f7890 */ /* 0x000fc4000fffe03f */
[----:B------:R-:W-:Y:S02]  /*3fc0*/  USHF.L.U32 UR17, UR7, UR5, URZ ;  /* 0x0000000507117299 */ /* 0x000fe4000800063f */
[----:B------:R-:W-:Y:S01]  /*3fd0*/  ULOP3.LUT UR16, URZ, UR6, URZ, 0x33, !UPT ;  /* 0x000000063f107292 */ /* 0x000fe2000f8e333f */
[----:B------:R-:W-:Y:S01]  /*3fe0*/  ULDC.64 UR20, c[0x0][0x198] ;  /* 0x0000660000147ab9 */ /* 0x000fe20000000a00 */
[----:B0-----:R-:W-:-:S05]  /*3ff0*/  VIADD R2, R2, 0xf ;  /* 0x0000000f02027836 */ /* 0x001fca0000000000 */
[----:B------:R-:W-:-:S04]  /*4000*/  SHF.R.S32.HI R3, RZ, 0x1f, R2 ;  /* 0x0000001fff037819 */ /* 0x000fc80000011402 */
[----:B------:R-:W-:Y:S01]  /*4010*/  LEA.HI R3, R3, R2, RZ, 0x4 ;  /* 0x0000000203037211 */ /* 0x000fe200078f20ff */
[C---:B-1----:R-:W-:Y:S02]  /*4020*/  IMAD.SHL.U32 R11, R12.reuse, 0x4, RZ ;  /* 0x000000040c0b7824 */ /* 0x042fe400078e00ff */
[----:B------:R-:W-:Y:S01]  /*4030*/  IMAD.SHL.U32 R12, R12, 0x40, RZ ;  /* 0x000000400c0c7824 */ /* 0x000fe200078e00ff */
[----:B------:R-:W-:Y:S02]  /*4040*/  SHF.R.S32.HI R10, RZ, 0x4, R3 ;  /* 0x00000004ff0a7819 */ /* 0x000fe40000011403 */
[----:B------:R-:W-:Y:S02]  /*4050*/  LOP3.LUT R11, R11, 0x4, RZ, 0xc0, !PT ;  /* 0x000000040b0b7812 */ /* 0x000fe400078ec0ff */
[----:B------:R-:W-:Y:S01]  /*4060*/  LOP3.LUT R12, R12, 0x40, RZ, 0xc0, !PT ;  /* 0x000000400c0c7812 */ /* 0x000fe200078ec0ff */
[----:B------:R-:W-:-:S07]  /*4070*/  VIADD R13, R10, 0x1 ;  /* 0x000000010a0d7836 */ /* 0x000fce0000000000 */
.L_x_76:
[----:B------:R-:W-:-:S03]  /*4080*/  UMOV UR4, 0xffffffff ;  /* 0xffffffff00047882 */ /* 0x000fc60000000000 */
[----:B------:R-:W-:Y:S05]  /*4090*/  BRA.DIV UR4, `(.L_x_66) ;  /* 0x0000001604a87947 */ /* 0x000fea000b800000 */
[----:B------:R-:W-:-:S13]  /*40a0*/  ELECT P6, URZ, PT ;  /* 0x00000000003f782f */ /* 0x000fda00038c0000 */
.L_x_101:
[----:B------:R-:W0:Y:S01]  /*40b0*/  LDC R2, c[0x0][0x28c] ;  /* 0x0000a300ff027b82 */ /* 0x000e220000000800 */
[----:B------:R-:W-:Y:S01]  /*40c0*/  BSSY B1, `(.L_x_67) ;  /* 0x0000038000017945 */ /* 0x000fe20003800000 */
[----:B0-----:R-:W-:-:S13]  /*40d0*/  ISETP.LT.OR P6, PT, R2, 0x1, !P6 ;  /* 0x000000010200780c */ /* 0x001fda00077c1670 */
[----:B------:R-:W-:Y:S05]  /*40e0*/  @P6 BRA `(.L_x_68) ;  /* 0x0000000000d46947 */ /* 0x000fea0003800000 */
[----:B------:R-:W-:Y:S02]  /*40f0*/  IMAD R22, R22, 0x8, R11 ;  /* 0x0000000816167824 */ /* 0x000fe400078e020b */
[----:B------:R-:W-:Y:S02]  /*4100*/  IMAD R21, R21, 0x180, RZ ;  /* 0x0000018015157824 */ /* 0x000fe400078e02ff */
[----:B------:R-:W-:Y:S02]  /*4110*/  IMAD.MOV.U32 R23, RZ, RZ, RZ ;  /* 0x000000ffff177224 */ /* 0x000fe400078e00ff */
[----:B------:R-:W-:Y:S02]  /*4120*/  IMAD.MOV.U32 R2, RZ, RZ, R13 ;  /* 0x000000ffff027224 */ /* 0x000fe400078e000d */
[----:B------:R-:W-:Y:S02]  /*4130*/  IMAD.MOV.U32 R3, RZ, RZ, R6 ;  /* 0x000000ffff037224 */ /* 0x000fe400078e0006 */
[----:B------:R-:W-:-:S07]  /*4140*/  IMAD.MOV.U32 R5, RZ, RZ, R7 ;  /* 0x000000ffff057224 */ /* 0x000fce00078e0007 */
.L_x_71:
[----:B------:R-:W0:Y:S01]  /*4150*/  S2R R15, SR_CgaCtaId ;  /* 0x00000000000f7919 */ /* 0x000e220000008800 */
[----:B------:R-:W-:Y:S02]  /*4160*/  MOV R4, 0x400 ;  /* 0x0000040000047802 */ /* 0x000fe40000000f00 */
[----:B------:R-:W-:-:S13]  /*4170*/  ISETP.NE.AND P1, PT, R0, RZ, PT ;  /* 0x000000ff0000720c */ /* 0x000fda0003f25270 */
[----:B------:R-:W1:Y:S01]  /*4180*/  @!P1 LDC R14, c[0x0][0x500] ;  /* 0x00014000ff0e9b82 */ /* 0x000e620000000800 */
[----:B0-----:R-:W-:Y:S02]  /*4190*/  LEA R24, R15, R4, 0x18 ;  /* 0x000000040f187211 */ /* 0x001fe400078ec0ff */
[----:B------:R-:W-:-:S03]  /*41a0*/  SHF.L.U32 R4, R3, 0x1f, RZ ;  /* 0x0000001f03047819 */ /* 0x000fc600000006ff */
[----:B------:R-:W-:-:S04]  /*41b0*/  IMAD R15, R5, 0x8, R24 ;  /* 0x00000008050f7824 */ /* 0x000fc800078e0218 */
[----:B------:R-:W0:Y:S02]  /*41c0*/  SYNCS.PHASECHK.TRANS64.TRYWAIT P0, [R15+URZ+0x90], R4 ;  /* 0x000090040f0075a7 */ /* 0x000e24000800017f */
[----:B01----:R-:W-:Y:S05]  /*41d0*/  @!P0 BRA `(.L_x_69) ;  /* 0x0000001400788947 */ /* 0x003fea0003800000 */
.L_x_102:
[----:B0-----:R-:W-:Y:S01]  /*41e0*/  PRMT R4, R8, 0x9910, RZ ;  /* 0x0000991008047816 */ /* 0x001fe200000000ff */
[----:B------:R0:W-:Y:S03]  /*41f0*/  @!P1 SYNCS.ARRIVE.TRANS64 RZ, [R15+URZ], R14 ;  /* 0x0000000e0fff99a7 */ /* 0x0001e6000800003f */
[----:B------:R-:W-:-:S13]  /*4200*/  ISETP.NE.AND P0, PT, R4, 0x2, PT ;  /* 0x000000020400780c */ /* 0x000fda0003f05270 */
[----:B0-----:R-:W-:Y:S05]  /*4210*/  @P0 BRA `(.L_x_70) ;  /* 0x0000000000040947 */ /* 0x001fea0003800000 */
[----:B------:R-:W-:Y:S01]  /*4220*/  BPT.TRAP 0x1 ;  /* 0x000000040000795c */ /* 0x000fe20000300000 */
.L_x_70:
[----:B------:R-:W-:Y:S01]  /*4230*/  IMAD R14, R5, 0x3000, R24 ;  /* 0x00003000050e7824 */ /* 0x000fe200078e0218 */
[----:B------:R-:W-:Y:S01]  /*4240*/  R2UR UR9, R15 ;  /* 0x000000000f0972ca */ /* 0x000fe200000e0000 */
[----:B------:R-:W-:Y:S01]  /*4250*/  IMAD R4, R5, 0x80, R12 ;  /* 0x0000008005047824 */ /* 0x000fe200078e020c */
[----:B------:R-:W-:Y:S01]  /*4260*/  UIADD3 UR4, UP0, UR20, 0xf0, URZ ;  /* 0x000000f014047890 */ /* 0x000fe2000ff1e03f */
[----:B------:R-:W-:Y:S01]  /*4270*/  VIADD R2, R2, 0xffffffff ;  /* 0xffffffff02027836 */ /* 0x000fe20000000000 */
[----:B------:R-:W-:Y:S01]  /*4280*/  R2UR UR5, R14 ;  /* 0x000000000e0572ca */ /* 0x000fe200000e0000 */
[----:B------:R-:W-:Y:S01]  /*4290*/  IMAD R4, R4, 0x2, R24 ;  /* 0x0000000204047824 */ /* 0x000fe200078e0218 */
[----:B------:R-:W-:Y:S01]  /*42a0*/  R2UR UR11, R21 ;  /* 0x00000000150b72ca */ /* 0x000fe200000e0000 */
[----:B------:R-:W-:Y:S01]  /*42b0*/  UIADD3 UR22, UP1, UR20, 0x1f0, URZ ;  /* 0x000001f014167890 */ /* 0x000fe2000ff3e03f */
[----:B------:R-:W-:Y:S01]  /*42c0*/  R2UR UR10, R23 ;  /* 0x00000000170a72ca */ /* 0x000fe200000e0000 */
[----:B------:R-:W-:Y:S01]  /*42d0*/  VIADD R5, R5, 0x1 ;  /* 0x0000000105057836 */ /* 0x000fe20000000000 */
[----:B------:R-:W-:Y:S01]  /*42e0*/  R2UR UR8, R4 ;  /* 0x00000000040872ca */ /* 0x000fe200000e0000 */
[----:B------:R-:W-:Y:S01]  /*42f0*/  UIADD3.X UR23, URZ, UR21, URZ, UP1, !UPT ;  /* 0x000000153f177290 */ /* 0x000fe20008ffe43f */
[----:B------:R-:W-:Y:S01]  /*4300*/  R2UR UR12, R20 ;  /* 0x00000000140c72ca */ /* 0x000fe200000e0000 */
[----:B------:R-:W-:Y:S01]  /*4310*/  UMOV UR6, 0x0 ;  /* 0x0000000000067882 */ /* 0x000fe20000000000 */
[----:B------:R-:W-:Y:S01]  /*4320*/  R2UR UR18, R22 ;  /* 0x00000000161272ca */ /* 0x000fe200000e0000 */
[----:B------:R-:W-:Y:S01]  /*4330*/  UMOV UR7, 0x10000000 ;  /* 0x1000000000077882 */ /* 0x000fe20000000000 */
[----:B------:R-:W-:Y:S01]  /*4340*/  ISETP.GT.AND P1, PT, R2, 0x1, PT ;  /* 0x000000010200780c */ /* 0x000fe20003f24270 */
[----:B------:R-:W-:Y:S01]  /*4350*/  UIADD3 UR13, UR5, 0x200, URZ ;  /* 0x00000200050d7890 */ /* 0x000fe2000fffe03f */
[----:B------:R-:W-:Y:S01]  /*4360*/  ISETP.NE.AND P0, PT, R5, 0x12, PT ;  /* 0x000000120500780c */ /* 0x000fe20003f05270 */
[----:B------:R-:W-:Y:S01]  /*4370*/  UIADD3.X UR5, URZ, UR21, URZ, UP0, !UPT ;  /* 0x000000153f057290 */ /* 0x000fe200087fe43f */
[----:B------:R-:W-:Y:S01]  /*4380*/  VIADD R23, R23, 0x10 ;  /* 0x0000001017177836 */ /* 0x000fe20000000000 */
[----:B------:R-:W-:Y:S01]  /*4390*/  UMOV UR19, 0x30000 ;  /* 0x0003000000137882 */ /* 0x000fe20000000000 */
[----:B------:R-:W-:Y:S01]  /*43a0*/  SEL R4, RZ, 0x1, P0 ;  /* 0x00000001ff047807 */ /* 0x000fe20000000000 */
[----:B------:R-:W-:Y:S01]  /*43b0*/  UIADD3 UR14, UR8, 0x36200, URZ ;  /* 0x00036200080e7890 */ /* 0x000fe2000fffe03f */
[----:B------:R-:W-:-:S02]  /*43c0*/  SEL R5, R5, RZ, P0 ;  /* 0x000000ff05057207 */ /* 0x000fc40000000000 */
[----:B------:R-:W-:Y:S01]  /*43d0*/  UMOV UR8, UR13 ;  /* 0x0000000d00087c82 */ /* 0x000fe20008000000 */
[----:B------:R-:W-:Y:S01]  /*43e0*/  LOP3.LUT R3, R3, R4, RZ, 0x3c, !PT ;  /* 0x0000000403037212 */ /* 0x000fe200078e3cff */
[----:B------:R0:W-:Y:S02]  /*43f0*/  UTMALDG.3D [UR8], [UR4], desc[UR6] ;  /* 0x00000608040075b4 */ /* 0x0001e40008011000 */
[----:B0-----:R-:W-:Y:S01]  /*4400*/  UMOV UR8, UR14 ;  /* 0x0000000e00087c82 */ /* 0x001fe20008000000 */
[----:B------:R-:W-:Y:S02]  /*4410*/  UMOV UR11, UR18 ;  /* 0x00000012000b7c82 */ /* 0x000fe40008000000 */
[----:B------:R0:W-:Y:S02]  /*4420*/  UTMALDG.3D.MULTICAST [UR8], [UR22], UR19, desc[UR6] ;  /* 0x00000608160073b4 */ /* 0x0001e40008011813 */
[----:B0-----:R-:W-:Y:S05]  /*4430*/  @P1 BRA `(.L_x_71) ;  /* 0xfffffffc00441947 */ /* 0x001fea000383ffff */
.L_x_68:
[----:B------:R-:W-:Y:S05]  /*4440*/  BSYNC B1 ;  /* 0x0000000000017941 */ /* 0x000fea0003800000 */
.L_x_67:
[----:B------:R-:W-:Y:S01]  /*4450*/  LOP3.LUT P1, RZ, R9, 0xff, RZ, 0xc0, !PT ;  /* 0x000000ff09ff7812 */ /* 0x000fe2000782c0ff */
[C---:B------:R-:W-:Y:S01]  /*4460*/  IMAD.IADD R4, R10.reuse, 0x1, R7 ;  /* 0x000000010a047824 */ /* 0x040fe200078e0207 */
[----:B------:R-:W-:Y:S01]  /*4470*/  ULDC.64 UR4, c[0x0][0x650] ;  /* 0x0001940000047ab9 */ /* 0x000fe20000000a00 */
[----:B------:R-:W-:Y:S01]  /*4480*/  ISETP.GE.U32.AND P2, PT, R10, 0x12, PT ;  /* 0x000000120a00780c */ /* 0x000fe20003f46070 */
[----:B------:R-:W-:Y:S01]  /*4490*/  BSSY B1, `(.L_x_72) ;  /* 0x000006e000017945 */ /* 0x000fe20003800000 */
[----:B------:R-:W-:Y:S01]  /*44a0*/  IMAD.MOV.U32 R21, RZ, RZ, -0x1 ;  /* 0xffffffffff157424 */ /* 0x000fe200078e00ff */
[----:B------:R-:W-:Y:S01]  /*44b0*/  ISETP.GT.U32.AND P0, PT, R4, 0x11, PT ;  /* 0x000000110400780c */ /* 0x000fe20003f04070 */
[----:B------:R-:W-:Y:S01]  /*44c0*/  IMAD.MOV.U32 R22, RZ, RZ, -0x1 ;  /* 0xffffffffff167424 */ /* 0x000fe200078e00ff */
[----:B------:R-:W-:Y:S01]  /*44d0*/  PRMT R9, RZ, 0x7610, R9 ;  /* 0x00007610ff097816 */ /* 0x000fe20000000009 */
[----:B------:R-:W-:Y:S01]  /*44e0*/  IMAD.MOV.U32 R20, RZ, RZ, -0x1 ;  /* 0xffffffffff147424 */ /* 0x000fe200078e00ff */
[----:B------:R-:W-:-:S03]  /*44f0*/  ISETP.LT.U32.AND P0, PT, R10, 0x12, P0 ;  /* 0x000000120a00780c */ /* 0x000fc60000701070 */
[----:B------:R-:W0:Y:S01]  /*4500*/  @P1 S2R R3, SR_CgaCtaId ;  /* 0x0000000000031919 */ /* 0x000e220000008800 */
[----:B------:R-:W-:-:S04]  /*4510*/  @P1 MOV R2, 0x400 ;  /* 0x0000040000021802 */ /* 0x000fc80000000f00 */
[----:B0-----:R-:W-:Y:S01]  /*4520*/  @P1 LEA R5, R3, R2, 0x18 ;  /* 0x0000000203051211 */ /* 0x001fe200078ec0ff */
[----:B------:R-:W-:-:S03]  /*4530*/  IMAD.WIDE.U32 R2, R4, 0x38e38e39, RZ ;  /* 0x38e38e3904027825 */ /* 0x000fc600078e00ff */
[----:B------:R0:W-:Y:S01]  /*4540*/  @P1 SYNCS.ARRIVE.TRANS64.A1T0 RZ, [R5+URZ+0x138], RZ ;  /* 0x000138ff05ff19a7 */ /* 0x0001e2000810003f */
[----:B------:R-:W-:Y:S02]  /*4550*/  IADD3 R18, P1, R18, UR36, RZ ;  /* 0x0000002412127c10 */ /* 0x000fe4000ff3e0ff */
[----:B------:R-:W-:Y:S02]  /*4560*/  PRMT R2, RZ, 0x7610, R2 ;  /* 0x00007610ff027816 */ /* 0x000fe40000000002 */
[----:B------:R-:W-:Y:S02]  /*4570*/  IADD3.X R19, R19, UR42, RZ, P1, !PT ;  /* 0x0000002a13137c10 */ /* 0x000fe40008ffe4ff */
[----:B0-----:R-:W-:Y:S02]  /*4580*/  SHF.R.U32.HI R5, RZ, 0x2, R3 ;  /* 0x00000002ff057819 */ /* 0x001fe40000011603 */
[----:B------:R-:W-:Y:S02]  /*4590*/  SEL R3, RZ, 0x1, !P0 ;  /* 0x00000001ff037807 */ /* 0x000fe40004000000 */
[----:B------:R-:W-:Y:S01]  /*45a0*/  ISETP.GE.U32.AND P0, PT, R18, UR4, PT ;  /* 0x0000000412007c0c */ /* 0x000fe2000bf06070 */
[----:B------:R-:W-:Y:S01]  /*45b0*/  IMAD R7, R5, -0x12, R4 ;  /* 0xffffffee05077824 */ /* 0x000fe200078e0204 */
[----:B------:R-:W-:-:S02]  /*45c0*/  LOP3.LUT R6, R6, R3, RZ, 0x3c, !PT ;  /* 0x0000000306067212 */ /* 0x000fc400078e3cff */
[----:B------:R-:W-:Y:S02]  /*45d0*/  ISETP.GE.U32.AND.EX P0, PT, R19, UR5, PT, P0 ;  /* 0x0000000513007c0c */ /* 0x000fe4000bf06100 */
[----:B------:R-:W-:-:S11]  /*45e0*/  @P2 LOP3.LUT R6, R6, 0x1, R5, 0x78, !PT ;  /* 0x0000000106062812 */ /* 0x000fd600078e7805 */
[----:B------:R-:W-:Y:S05]  /*45f0*/  @P0 BRA `(.L_x_73) ;  /* 0x00000004005c0947 */ /* 0x000fea0003800000 */
[----:B------:R-:W0:Y:S01]  /*4600*/  S2R R15, SR_CTAID.X ;  /* 0x00000000000f7919 */ /* 0x000e220000002500 */
[----:B------:R-:W-:Y:S01]  /*4610*/  ULDC.64 UR4, c[0x0][0x628] ;  /* 0x00018a0000047ab9 */ /* 0x000fe20000000a00 */
[----:B------:R-:W-:Y:S01]  /*4620*/  ULDC UR7, c[0x0][0x630] ;  /* 0x00018c0000077ab9 */ /* 0x000fe20000000800 */
[----:B------:R-:W-:Y:S01]  /*4630*/  ISETP.NE.U32.AND P0, PT, RZ, UR4, PT ;  /* 0x00000004ff007c0c */ /* 0x000fe2000bf05070 */
[----:B------:R-:W1:Y:S01]  /*4640*/  S2R R20, SR_CTAID.Y ;  /* 0x0000000000147919 */ /* 0x000e620000002600 */
[----:B------:R-:W-:Y:S01]  /*4650*/  ULDC UR8, c[0x0][0x150] ;  /* 0x0000540000087ab9 */ /* 0x000fe20000000800 */
[----:B------:R-:W-:Y:S01]  /*4660*/  IMAD.MOV.U32 R2, RZ, RZ, R18 ;  /* 0x000000ffff027224 */ /* 0x000fe200078e0012 */
[----:B------:R-:W-:Y:S01]  /*4670*/  ISETP.NE.AND.EX P0, PT, RZ, UR5, PT, P0 ;  /* 0x00000005ff007c0c */ /* 0x000fe2000bf05300 */
[----:B------:R-:W-:Y:S01]  /*4680*/  IMAD.MOV.U32 R3, RZ, RZ, R19 ;  /* 0x000000ffff037224 */ /* 0x000fe200078e0013 */
[----:B0-----:R-:W-:-:S11]  /*4690*/  I2FP.F32.U32 R22, R15 ;  /* 0x0000000f00167245 */ /* 0x001fd60000201000 */
[----:B------:R-:W-:Y:S05]  /*46a0*/  @!P0 BRA `(.L_x_74) ;  /* 0x0000000000288947 */ /* 0x000fea0003800000 */
[----:B------:R-:W-:Y:S02]  /*46b0*/  ULDC UR6, c[0x0][0x634] ;  /* 0x00018d0000067ab9 */ /* 0x000fe40000000800 */
[----:B------:R-:W-:-:S05]  /*46c0*/  IADD3 R3, P0, R18, UR6, RZ ;  /* 0x0000000612037c10 */ /* 0x000fca000ff1e0ff */
[----:B------:R-:W-:-:S04]  /*46d0*/  IMAD.X R21, RZ, RZ, R19, P0 ;  /* 0x000000ffff157224 */ /* 0x000fc800000e0613 */
[----:B------:R-:W-:-:S04]  /*46e0*/  IMAD.WIDE.U32 R4, R21, UR4, RZ ;  /* 0x0000000415047c25 */ /* 0x000fc8000f8e00ff */
[----:B------:R-:W-:-:S04]  /*46f0*/  IMAD.WIDE.U32 R4, P0, R3, UR5, R4 ;  /* 0x0000000503047c25 */ /* 0x000fc8000f800004 */
[----:B------:R-:W-:-:S04]  /*4700*/  IMAD.WIDE.U32 R2, R3, UR4, RZ ;  /* 0x0000000403027c25 */ /* 0x000fc8000f8e00ff */
[----:B------:R-:W-:Y:S01]  /*4710*/  IMAD.MOV.U32 R2, RZ, RZ, R5 ;  /* 0x000000ffff027224 */ /* 0x000fe200078e0005 */
[----:B------:R-:W-:Y:S01]  /*4720*/  IADD3 RZ, P1, R3, R4, RZ ;  /* 0x0000000403ff7210 */ /* 0x000fe20007f3e0ff */
[----:B------:R-:W-:-:S04]  /*4730*/  IMAD.X R3, RZ, RZ, RZ, P0 ;  /* 0x000000ffff037224 */ /* 0x000fc800000e06ff */
[----:B------:R-:W-:-:S08]  /*4740*/  IMAD.WIDE.U32.X R2, R21, UR5, R2, P1 ;  /* 0x0000000515027c25 */ /* 0x000fd000088e0402 */
.L_x_74:
[--C-:B------:R-:W-:Y:S01]  /*4750*/  SHF.R.U64 R14, R2, UR7, R3.reuse ;  /* 0x00000007020e7c19 */ /* 0x100fe20008001203 */
[----:B------:R-:W-:Y:S01]  /*4760*/  FMUL R22, R22, UR8 ;  /* 0x0000000816167c20 */ /* 0x000fe20008400000 */
[----:B------:R-:W-:Y:S01]  /*4770*/  SHF.R.U32.HI R2, RZ, UR7, R3 ;  /* 0x00000007ff027c19 */ /* 0x000fe20008011603 */
[----:B------:R-:W0:Y:S01]  /*4780*/  LDC R4, c[0x0][0x144] ;  /* 0x00005100ff047b82 */ /* 0x000e220000000800 */
[----:B------:R-:W-:Y:S01]  /*4790*/  IADD3 R21, P0, RZ, -R14, RZ ;  /* 0x8000000eff157210 */ /* 0x000fe20007f1e0ff */
[----:B------:R-:W-:Y:S01]  /*47a0*/  ULDC.64 UR4, c[0x0][0x620] ;  /* 0x0001880000047ab9 */ /* 0x000fe20000000a00 */
[----:B-1----:R-:W-:Y:S01]  /*47b0*/  I2FP.F32.U32 R3, R20 ;  /* 0x0000001400037245 */ /* 0x002fe20000201000 */
[----:B------:R-:W-:Y:S01]  /*47c0*/  ULDC UR6, c[0x0][0x154] ;  /* 0x0000550000067ab9 */ /* 0x000fe20000000800 */
[----:B------:R-:W1:Y:S01]  /*47d0*/  F2I.U32.TRUNC.NTZ R22, R22 ;  /* 0x0000001600167305 */ /* 0x000e62000020f000 */
[----:B------:R-:W-:Y:S01]  /*47e0*/  IMAD.X R2, RZ, RZ, ~R2, P0 ;  /* 0x000000ffff027224 */ /* 0x000fe200000e0e02 */
[----:B------:R-:W-:Y:S01]  /*47f0*/  ISETP.NE.AND P2, PT, R17, 0x1, PT ;  /* 0x000000011100780c */ /* 0x000fe20003f45270 */
[----:B------:R-:W-:Y:S01]  /*4800*/  FMUL R23, R3, UR6 ;  /* 0x0000000603177c20 */ /* 0x000fe20008400000 */
[----:B------:R-:W2:Y:S01]  /*4810*/  LDC R25, c[0x0][0x148] ;  /* 0x00005200ff197b82 */ /* 0x000ea20000000800 */
[----:B------:R-:W-:Y:S01]  /*4820*/  IMAD R2, R2, UR4, RZ ;  /* 0x0000000402027c24 */ /* 0x000fe2000f8e02ff */
[----:B------:R-:W-:Y:S01]  /*4830*/  ULDC.64 UR6, c[0x0][0x640] ;  /* 0x0001900000067ab9 */ /* 0x000fe20000000a00 */
[----:B------:R-:W-:Y:S01]  /*4840*/  IMAD.MOV.U32 R3, RZ, RZ, R19 ;  /* 0x000000ffff037224 */ /* 0x000fe200078e0013 */
[----:B------:R-:W-:Y:S01]  /*4850*/  ISETP.NE.U32.AND P0, PT, RZ, UR6, PT ;  /* 0x00000006ff007c0c */ /* 0x000fe2000bf05070 */
[----:B------:R-:W-:Y:S01]  /*4860*/  IMAD R5, R21, UR5, R2 ;  /* 0x0000000515057c24 */ /* 0x000fe2000f8e0202 */
[----:B------:R-:W3:Y:S01]  /*4870*/  F2I.U32.TRUNC.NTZ R23, R23 ;  /* 0x0000001700177305 */ /* 0x000ee2000020f000 */
[----:B------:R-:W-:Y:S01]  /*4880*/  IMAD.MOV.U32 R2, RZ, RZ, R18 ;  /* 0x000000ffff027224 */ /* 0x000fe200078e0012 */
[----:B------:R-:W-:-:S03]  /*4890*/  ISETP.NE.AND.EX P0, PT, RZ, UR7, PT, P0 ;  /* 0x00000007ff007c0c */ /* 0x000fc6000bf05300 */
[----:B------:R-:W-:Y:S01]  /*48a0*/  IMAD.WIDE.U32 R2, R21, UR4, R2 ;  /* 0x0000000415027c25 */ /* 0x000fe2000f8e0002 */
[----:B------:R-:W-:-:S03]  /*48b0*/  ULDC UR4, c[0x0][0x618] ;  /* 0x0001860000047ab9 */ /* 0x000fc60000000800 */
[----:B------:R-:W-:Y:S02]  /*48c0*/  IMAD.IADD R3, R3, 0x1, R5 ;  /* 0x0000000103037824 */ /* 0x000fe400078e0205 */
[----:B-1----:R-:W-:-:S03]  /*48d0*/  IMAD.MOV R22, RZ, RZ, -R22 ;  /* 0x000000ffff167224 */ /* 0x002fc600078e0a16 */
[----:B------:R-:W-:Y:S01]  /*48e0*/  SHF.R.U64 R21, R2, UR4, R3 ;  /* 0x0000000402157c19 */ /* 0x000fe20008001203 */
[----:B0-----:R-:W-:Y:S01]  /*48f0*/  IMAD R15, R4, R22, R15 ;  /* 0x00000016040f7224 */ /* 0x001fe200078e020f */
[----:B------:R-:W-:Y:S01]  /*4900*/  SHF.R.U32.HI R2, RZ, UR4, R3 ;  /* 0x00000004ff027c19 */ /* 0x000fe20008011603 */
[----:B------:R-:W-:Y:S01]  /*4910*/  ULDC UR4, c[0x0][0x608] ;  /* 0x0001820000047ab9 */ /* 0x000fe20000000800 */
[----:B---3--:R-:W-:Y:S02]  /*4920*/  IMAD.MOV R4, RZ, RZ, -R23 ;  /* 0x000000ffff047224 */ /* 0x008fe400078e0a17 */
[--C-:B------:R-:W-:Y:S02]  /*4930*/  SHF.R.U64 R22, R21, UR4, R2.reuse ;  /* 0x0000000415167c19 */ /* 0x100fe40008001202 */
[----:B------:R-:W-:Y:S01]  /*4940*/  SHF.R.U32.HI R3, RZ, UR4, R2 ;  /* 0x00000004ff037c19 */ /* 0x000fe20008011602 */
[----:B------:R-:W-:Y:S01]  /*4950*/  ULDC UR4, c[0x0][0x658] ;  /* 0x0001960000047ab9 */ /* 0x000fe20000000800 */
[----:B--2---:R-:W-:-:S02]  /*4960*/  @P2 IMAD R15, R25, R4, R20 ;  /* 0x00000004190f2224 */ /* 0x004fc400078e0214 */
[--C-:B------:R-:W-:Y:S02]  /*4970*/  SHF.R.U64 R20, R22, UR4, R3.reuse ;  /* 0x0000000416147c19 */ /* 0x100fe40008001203 */
[----:B------:R-:W-:-:S03]  /*4980*/  SHF.R.U32.HI R23, RZ, UR4, R3 ;  /* 0x00000004ff177c19 */ /* 0x000fc60008011603 */
[----:B------:R-:W-:Y:S02]  /*4990*/  IMAD.MOV.U32 R4, RZ, RZ, R20 ;  /* 0x000000ffff047224 */ /* 0x000fe400078e0014 */
[----:B------:R-:W-:Y:S01]  /*49a0*/  IMAD.MOV.U32 R3, RZ, RZ, R23 ;  /* 0x000000ffff037224 */ /* 0x000fe200078e0017 */
[----:B------:R-:W-:Y:S06]  /*49b0*/  @!P0 BRA `(.L_x_75) ;  /* 0x00000000002c8947 */ /* 0x000fec0003800000 */
        /* <DEDUP_REMOVED lines=9> */
[----:B------:R-:W-:-:S04]  /*4a50*/  IMAD.WIDE.U32.X R2, R23, UR7, R2, P1 ;  /* 0x0000000717027c25 */ /* 0x000fc800088e0402 */
[----:B------:R-:W-:-:S07]  /*4a60*/  IMAD.MOV.U32 R4, RZ, RZ, R2 ;  /* 0x000000ffff047224 */ /* 0x000fce00078e0002 */
.L_x_75:
[----:B------:R-:W-:Y:S01]  /*4a70*/  ULDC UR4, c[0x0][0x648] ;  /* 0x0001920000047ab9 */ /* 0x000fe20000000800 */
[----:B------:R-:W-:Y:S01]  /*4a80*/  LOP3.LUT R2, R22, UR16, RZ, 0xc0, !PT ;  /* 0x0000001016027c12 */ /* 0x000fe2000f8ec0ff */
[----:B------:R-:W-:Y:S01]  /*4a90*/  ULDC UR5, c[0x0][0x610] ;  /* 0x0001840000057ab9 */ /* 0x000fe20000000800 */
[----:B------:R-:W-:Y:S01]  /*4aa0*/  SHF.R.U64 R3, R4, UR4, R3 ;  /* 0x0000000404037c19 */ /* 0x000fe20008001203 */
[----:B------:R-:W-:Y:S01]  /*4ab0*/  ULDC UR4, c[0x0][0x638] ;  /* 0x00018e0000047ab9 */ /* 0x000fe20000000800 */
[----:B------:R-:W-:-:S03]  /*4ac0*/  LOP3.LUT R21, R21, UR15, RZ, 0xc0, !PT ;  /* 0x0000000f15157c12 */ /* 0x000fc6000f8ec0ff */
[----:B------:R-:W-:Y:S02]  /*4ad0*/  IMAD.MOV R5, RZ, RZ, -R3 ;  /* 0x000000ffff057224 */ /* 0x000fe400078e0a03 */
[----:B------:R-:W-:Y:S02]  /*4ae0*/  IMAD R2, R3, UR17, R2 ;  /* 0x0000001103027c24 */ /* 0x000fe4000f8e0202 */
[----:B------:R-:W-:Y:S01]  /*4af0*/  IMAD R20, R5, UR4, R20 ;  /* 0x0000000405147c24 */ /* 0x000fe2000f8e0214 */
[----:B------:R-:W-:Y:S01]  /*4b00*/  ULDC UR4, c[0x0][0x600] ;  /* 0x0001800000047ab9 */ /* 0x000fe20000000800 */
[----:B------:R-:W-:Y:S02]  /*4b10*/  IMAD R15, R2, UR5, R15 ;  /* 0x00000005020f7c24 */ /* 0x000fe4000f8e020f */
[----:B------:R-:W-:Y:S02]  /*4b20*/  IMAD R20, R20, UR4, R21 ;  /* 0x0000000414147c24 */ /* 0x000fe4000f8e0215 */
[----:B------:R-:W-:-:S03]  /*4b30*/  IMAD.MOV.U32 R2, RZ, RZ, 0x1 ;  /* 0x00000001ff027424 */ /* 0x000fc600078e00ff */
[----:B------:R-:W-:Y:S02]  /*4b40*/  SEL R22, R20, R15, !P2 ;  /* 0x0000000f14167207 */ /* 0x000fe40005000000 */
[----:B------:R-:W-:Y:S01]  /*4b50*/  SEL R21, R15, R20, !P2 ;  /* 0x000000140f157207 */ /* 0x000fe20005000000 */
[----:B------:R-:W-:-:S07]  /*4b60*/  IMAD.MOV.U32 R20, RZ, RZ, R14 ;  /* 0x000000ffff147224 */ /* 0x000fce00078e000e */
.L_x_73:
[----:B------:R-:W-:Y:S05]  /*4b70*/  BSYNC B1 ;  /* 0x0000000000017941 */ /* 0x000fea0003800000 */
.L_x_72:
[----:B------:R-:W-:-:S13]  /*4b80*/  LOP3.LUT P0, RZ, R2, 0xff, RZ, 0xc0, !PT ;  /* 0x000000ff02ff7812 */ /* 0x000fda000780c0ff */
[----:B------:R-:W-:Y:S05]  /*4b90*/  @P0 BRA `(.L_x_76) ;  /* 0xfffffff400380947 */ /* 0x000fea000383ffff */
[----:B------:R-:W-:Y:S05]  /*4ba0*/  BSYNC B0 ;  /* 0x0000000000007941 */ /* 0x000fea0003800000 */
.L_x_65:
[----:B------:R-:W-:-:S03]  /*4bb0*/  UMOV UR4, 0xffffffff ;  /* 0xffffffff00047882 */ /* 0x000fc60000000000 */
[----:B------:R-:W-:Y:S05]  /*4bc0*/  BRA.DIV UR4, `(.L_x_77) ;  /* 0x0000000e04107947 */ /* 0x000fea000b800000 */
[----:B------:R-:W-:-:S13]  /*4bd0*/  ELECT P6, URZ, PT ;  /* 0x00000000003f782f */ /* 0x000fda00038c0000 */
.L_x_105:
[----:B------:R-:W-:Y:S04]  /*4be0*/  BSSY B0, `(.L_x_78) ;  /* 0x00000a9000007945 */ /* 0x000fe80003800000 */
[----:B------:R-:W-:Y:S05]  /*4bf0*/  @!P6 BRA `(.L_x_79) ;  /* 0x00000008009ce947 */ /* 0x000fea0003800000 */
[----:B------:R-:W-:-:S04]  /*4c00*/  LOP3.LUT R16, R16, 0x2, RZ, 0xfc, !PT ;  /* 0x0000000210107812 */ /* 0x000fc800078efcff */
[----:B------:R-:W-:-:S13]  /*4c10*/  ISETP.NE.AND P0, PT, R16, 0x3, PT ;  /* 0x000000031000780c */ /* 0x000fda0003f05270 */
[----:B------:R-:W-:Y:S05]  /*4c20*/  @!P0 BRA `(.L_x_80) ;  /* 0x0000000000048947 */ /* 0x000fea0003800000 */
[----:B------:R-:W-:Y:S01]  /*4c30*/  BPT.TRAP 0x1 ;  /* 0x000000040000795c */ /* 0x000fe20000300000 */
.L_x_80:
[----:B------:R-:W0:Y:S01]  /*4c40*/  S2R R3, SR_CgaCtaId ;  /* 0x0000000000037919 */ /* 0x000e220000008800 */
[----:B------:R-:W-:Y:S02]  /*4c50*/  MOV R0, 0x400 ;  /* 0x0000040000007802 */ /* 0x000fe40000000f00 */
[----:B------:R-:W-:Y:S02]  /*4c60*/  SHF.L.U32 R2, R6, 0x1f, RZ ;  /* 0x0000001f06027819 */ /* 0x000fe400000006ff */
[----:B0-----:R-:W-:-:S05]  /*4c70*/  LEA R0, R3, R0, 0x18 ;  /* 0x0000000003007211 */ /* 0x001fca00078ec0ff */
[----:B------:R-:W-:-:S04]  /*4c80*/  VIADD R0, R0, 0x90 ;  /* 0x0000009000007836 */ /* 0x000fc80000000000 */
[C---:B------:R-:W-:Y:S02]  /*4c90*/  IMAD R5, R7.reuse, 0x8, R0 ;  /* 0x0000000807057824 */ /* 0x040fe400078e0200 */
[----:B------:R-:W-:Y:S02]  /*4ca0*/  VIADD R7, R7, 0x1 ;  /* 0x0000000107077836 */ /* 0x000fe40000000000 */
[----:B------:R-:W0:Y:S03]  /*4cb0*/  SYNCS.PHASECHK.TRANS64.TRYWAIT P0, [R5+URZ], R2 ;  /* 0x00000002050075a7 */ /* 0x000e26000800017f */
[----:B------:R-:W-:-:S04]  /*4cc0*/  ISETP.NE.AND P1, PT, R7, 0x12, PT ;  /* 0x000000120700780c */ /* 0x000fc80003f25270 */
[----:B------:R-:W-:Y:S02]  /*4cd0*/  SEL R3, RZ, 0x1, P1 ;  /* 0x00000001ff037807 */ /* 0x000fe40000800000 */
[----:B------:R-:W-:Y:S02]  /*4ce0*/  SEL R7, R7, RZ, P1 ;  /* 0x000000ff07077207 */ /* 0x000fe40000800000 */
[----:B------:R-:W-:-:S03]  /*4cf0*/  LOP3.LUT R6, R6, R3, RZ, 0x3c, !PT ;  /* 0x0000000306067212 */ /* 0x000fc600078e3cff */
[----:B------:R-:W-:Y:S01]  /*4d00*/  IMAD R9, R7, 0x8, R0 ;  /* 0x0000000807097824 */ /* 0x000fe200078e0200 */
[----:B------:R-:W-:Y:S01]  /*4d10*/  SHF.L.U32 R4, R6, 0x1f, RZ ;  /* 0x0000001f06047819 */ /* 0x000fe200000006ff */
[----:B0-----:R-:W-:Y:S06]  /*4d20*/  @!P0 BRA `(.L_x_81) ;  /* 0x0000000800d88947 */ /* 0x001fec0003800000 */
.L_x_106:
[----:B------:R-:W1:Y:S01]  /*4d30*/  SYNCS.PHASECHK.TRANS64.TRYWAIT P0, [R9+URZ], R4 ;  /* 0x00000004090075a7 */ /* 0x000e62000800017f */
[----:B0-----:R-:W-:-:S05]  /*4d40*/  VIADD R2, R7, 0x1 ;  /* 0x0000000107027836 */ /* 0x001fca0000000000 */
[----:B------:R-:W-:-:S04]  /*4d50*/  ISETP.NE.AND P1, PT, R2, 0x12, PT ;  /* 0x000000120200780c */ /* 0x000fc80003f25270 */
[----:B------:R-:W-:Y:S02]  /*4d60*/  SEL R3, RZ, 0x1, P1 ;  /* 0x00000001ff037807 */ /* 0x000fe40000800000 */
[----:B------:R-:W-:Y:S02]  /*4d70*/  SEL R7, R2, RZ, P1 ;  /* 0x000000ff02077207 */ /* 0x000fe40000800000 */
[----:B------:R-:W-:-:S03]  /*4d80*/  LOP3.LUT R6, R6, R3, RZ, 0x3c, !PT ;  /* 0x0000000306067212 */ /* 0x000fc600078e3cff */
[----:B------:R-:W-:Y:S01]  /*4d90*/  IMAD R8, R7, 0x8, R0 ;  /* 0x0000000807087824 */ /* 0x000fe200078e0200 */
[----:B------:R-:W-:Y:S01]  /*4da0*/  SHF.L.U32 R5, R6, 0x1f, RZ ;  /* 0x0000001f06057819 */ /* 0x000fe200000006ff */
[----:B-1----:R-:W-:Y:S06]  /*4db0*/  @!P0 BRA `(.L_x_82) ;  /* 0x0000000800c88947 */ /* 0x002fec0003800000 */
.L_x_107:
[----:B------:R-:W1:Y:S01]  /*4dc0*/  SYNCS.PHASECHK.TRANS64.TRYWAIT P0, [R8+URZ], R5 ;  /* 0x00000005080075a7 */ /* 0x000e62000800017f */
[----:B------:R-:W-:-:S05]  /*4dd0*/  VIADD R2, R7, 0x1 ;  /* 0x0000000107027836 */ /* 0x000fca0000000000 */
[----:B------:R-:W-:-:S04]  /*4de0*/  ISETP.NE.AND P1, PT, R2, 0x12, PT ;  /* 0x000000120200780c */ /* 0x000fc80003f25270 */
[----:B------:R-:W-:Y:S02]  /*4df0*/  SEL R3, RZ, 0x1, P1 ;  /* 0x00000001ff037807 */ /* 0x000fe40000800000 */
[----:B------:R-:W-:Y:S02]  /*4e00*/  SEL R7, R2, RZ, P1 ;  /* 0x000000ff02077207 */ /* 0x000fe40000800000 */
[----:B------:R-:W-:-:S03]  /*4e10*/  LOP3.LUT R6, R6, R3, RZ, 0x3c, !PT ;  /* 0x0000000306067212 */ /* 0x000fc600078e3cff */
[----:B0-----:R-:W-:Y:S01]  /*4e20*/  IMAD R9, R7, 0x8, R0 ;  /* 0x0000000807097824 */ /* 0x001fe200078e0200 */
[----:B------:R-:W-:Y:S01]  /*4e30*/  SHF.L.U32 R4, R6, 0x1f, RZ ;  /* 0x0000001f06047819 */ /* 0x000fe200000006ff */
[----:B-1----:R-:W-:Y:S06]  /*4e40*/  @!P0 BRA `(.L_x_83) ;  /* 0x0000000800b88947 */ /* 0x002fec0003800000 */
.L_x_108:
        /* <DEDUP_REMOVED lines=9> */
.L_x_109:
        /* <DEDUP_REMOVED lines=9> */
.L_x_110:
        /* <DEDUP_REMOVED lines=9> */
.L_x_111:
        /* <DEDUP_REMOVED lines=9> */
.L_x_112:
        /* <DEDUP_REMOVED lines=9> */
.L_x_113:
        /* <DEDUP_REMOVED lines=9> */
.L_x_114:
        /* <DEDUP_REMOVED lines=9> */
.L_x_115:
        /* <DEDUP_REMOVED lines=9> */
.L_x_116:
        /* <DEDUP_REMOVED lines=9> */
.L_x_117:
        /* <DEDUP_REMOVED lines=9> */
.L_x_118:
        /* <DEDUP_REMOVED lines=9> */
.L_x_119:
        /* <DEDUP_REMOVED lines=9> */
.L_x_120:
[----:B------:R-:W1:Y:S01]  /*5510*/  SYNCS.PHASECHK.TRANS64.TRYWAIT P0, [R9+URZ], R4 ;  /* 0x00000004090075a7 */ /* 0x000e62000800017f */
[----:B------:R-:W-:-:S05]  /*5520*/  VIADD R2, R7, 0x1 ;  /* 0x0000000107027836 */ /* 0x000fca0000000000 */
[----:B------:R-:W-:-:S04]  /*5530*/  ISETP.NE.AND P1, PT, R2, 0x12, PT ;  /* 0x000000120200780c */ /* 0x000fc80003f25270 */
[----:B------:R-:W-:Y:S02]  /*5540*/  SEL R3, RZ, 0x1, P1 ;  /* 0x00000001ff037807 */ /* 0x000fe40000800000 */
[----:B------:R-:W-:Y:S02]  /*5550*/  SEL R7, R2, RZ, P1 ;  /* 0x000000ff02077207 */ /* 0x000fe40000800000 */
[----:B------:R-:W-:-:S03]  /*5560*/  LOP3.LUT R11, R6, R3, RZ, 0x3c, !PT ;  /* 0x00000003060b7212 */ /* 0x000fc600078e3cff */
[----:B------:R-:W-:Y:S01]  /*5570*/  IMAD R6, R7, 0x8, R0 ;  /* 0x0000000807067824 */ /* 0x000fe200078e0200 */
[----:B0-----:R-:W-:Y:S01]  /*5580*/  SHF.L.U32 R5, R11, 0x1f, RZ ;  /* 0x0000001f0b057819 */ /* 0x001fe200000006ff */
[----:B-1----:R-:W-:Y:S06]  /*5590*/  @!P0 BRA `(.L_x_96) ;  /* 0x0000000400e88947 */ /* 0x002fec0003800000 */
.L_x_121:
[----:B------:R-:W1:Y:S01]  /*55a0*/  SYNCS.PHASECHK.TRANS64.TRYWAIT P0, [R6+URZ], R5 ;  /* 0x00000005060075a7 */ /* 0x000e62000800017f */
[----:B------:R-:W-:-:S05]  /*55b0*/  VIADD R2, R7, 0x1 ;  /* 0x0000000107027836 */ /* 0x000fca0000000000 */
[----:B------:R-:W-:-:S04]  /*55c0*/  ISETP.NE.AND P1, PT, R2, 0x12, PT ;  /* 0x000000120200780c */ /* 0x000fc80003f25270 */
[----:B0-----:R-:W-:Y:S02]  /*55d0*/  SEL R4, RZ, 0x1, P1 ;  /* 0x00000001ff047807 */ /* 0x001fe40000800000 */
[----:B------:R-:W-:Y:S02]  /*55e0*/  SEL R3, R2, RZ, P1 ;  /* 0x000000ff02037207 */ /* 0x000fe40000800000 */
[----:B------:R-:W-:Y:S01]  /*55f0*/  LOP3.LUT R4, R11, R4, RZ, 0x3c, !PT ;  /* 0x000000040b047212 */ /* 0x000fe200078e3cff */
[----:B-1----:R-:W-:Y:S06]  /*5600*/  @!P0 BRA `(.L_x_97) ;  /* 0x0000000400e08947 */ /* 0x002fec0003800000 */
.L_x_122:
[----:B------:R-:W-:Y:S01]  /*5610*/  IMAD R3, R3, 0x8, R0 ;  /* 0x0000000803037824 */ /* 0x000fe200078e0200 */
[----:B------:R-:W-:-:S07]  /*5620*/  SHF.L.U32 R0, R4, 0x1f, RZ ;  /* 0x0000001f04007819 */ /* 0x000fce00000006ff */
.L_x_98:
[----:B-1----:R1:W2:Y:S02]  /*5630*/  SYNCS.PHASECHK.TRANS64.TRYWAIT P0, [R3+URZ], R0 ;  /* 0x00000000030075a7 */ /* 0x0022a4000800017f */
[----:B--2---:R-:W-:Y:S05]  /*5640*/  @!P0 NANOSLEEP.SYNCS 0x989680 ;  /* 0x009896800000895d */ /* 0x004fea0003900000 */
[----:B------:R-:W2:Y:S02]  /*5650*/  @!P0 SYNCS.PHASECHK.TRANS64 P0, [R3+URZ], R0 ;  /* 0x00000000030085a7 */ /* 0x000ea4000800007f */
[----:B--2---:R-:W-:Y:S05]  /*5660*/  @!P0 BRA `(.L_x_98) ;  /* 0xfffffffc00f08947 */ /* 0x004fea000383ffff */
.L_x_79:
[----:B------:R-:W-:Y:S05]  /*5670*/  BSYNC B0 ;  /* 0x0000000000007941 */ /* 0x000fea0003800000 */
.L_x_78:
[----:B------:R-:W-:Y:S05]  /*5680*/  EXIT ;  /* 0x000000000000794d */ /* 0x000fea0003800000 */
.L_x_22:
[----:B-1----:R1:W2:Y:S02]  /*5690*/  SYNCS.PHASECHK.TRANS64.TRYWAIT P1, [R3+URZ], R0 ;  /* 0x00000000030075a7 */ /* 0x0022a4000802017f */
[----:B--2---:R-:W-:Y:S05]  /*56a0*/  @!P1 NANOSLEEP.SYNCS 0x989680 ;  /* 0x009896800000995d */ /* 0x004fea0003900000 */
[----:B------:R-:W2:Y:S02]  /*56b0*/  @!P1 SYNCS.PHASECHK.TRANS64 P1, [R3+URZ], R0 ;  /* 0x00000000030095a7 */ /* 0x000ea4000802007f */
[----:B--2---:R-:W-:Y:S05]  /*56c0*/  @!P1 BRA `(.L_x_22) ;  /* 0xfffffffc00f09947 */ /* 0x004fea000383ffff */
[----:B------:R-:W-:Y:S05]  /*56d0*/  BRA `(.L_x_21) ;  /* 0xffffffc000807947 */ /* 0x000fea000383ffff */
.L_x_27:
[----:B-1----:R-:W-:-:S04]  /*56e0*/  IMAD.U32 R4, RZ, RZ, UR4 ;  /* 0x00000004ff047e24 */ /* 0x002fc8000f8e00ff */
[----:B------:R1:W2:Y:S03]  /*56f0*/  SYNCS.PHASECHK.TRANS64.TRYWAIT P1, [R4+URZ], R3 ;  /* 0x00000003040075a7 */ /* 0x0002a6000802017f */
[----:B--2---:R-:W-:Y:S05]  /*5700*/  @!P1 NANOSLEEP.SYNCS 0x989680 ;  /* 0x009896800000995d */ /* 0x004fea0003900000 */
[----:B------:R-:W2:Y:S02]  /*5710*/  @!P1 SYNCS.PHASECHK.TRANS64 P1, [R4+URZ], R3 ;  /* 0x00000003040095a7 */ /* 0x000ea4000802007f */
[----:B--2---:R-:W-:Y:S05]  /*5720*/  @!P1 BRA `(.L_x_27) ;  /* 0xfffffffc00ec9947 */ /* 0x004fea000383ffff */
[----:B------:R-:W-:Y:S05]  /*5730*/  BRA `(.L_x_26) ;  /* 0xffffffc400147947 */ /* 0x000fea000383ffff */
.L_x_66:
[----:B------:R-:W-:Y:S01]  /*5740*/  BSSY B1, `(.L_x_99) ;  /* 0x0000006000017945 */ /* 0x000fe20003800000 */
[----:B------:R-:W-:-:S07]  /*5750*/  IMAD.MOV.U32 R15, RZ, RZ, -0x1 ;  /* 0xffffffffff0f7424 */ /* 0x000fce00078e00ff */
[----:B------:R-:W-:Y:S05]  /*5760*/  WARPSYNC.COLLECTIVE R15, `(.L_x_100) ;  /* 0x000000000f0c7348 */ /* 0x000fea0003c00000 */
[----:B------:R-:W-:Y:S02]  /*5770*/  ELECT P6, UR62, PT ;  /* 0x00000000003e782f */ /* 0x000fe400038c0000 */
[----:B------:R-:W-:Y:S01]  /*5780*/  MOV R14, UR62 ;  /* 0x0000003e000e7c02 */ /* 0x000fe20008000f00 */
[----:B------:R-:W-:Y:S10]  /*5790*/  ENDCOLLECTIVE ;  /* 0x000000000000791b */ /* 0x000ff40003800000 */
.L_x_100:
[----:B------:R-:W-:Y:S05]  /*57a0*/  BSYNC B1 ;  /* 0x0000000000017941 */ /* 0x000fea0003800000 */
.L_x_99:
[----:B------:R-:W-:Y:S05]  /*57b0*/  BRA `(.L_x_101) ;  /* 0xffffffe8003c7947 */ /* 0x000fea000383ffff */
.L_x_69:
[----:B0-----:R0:W1:Y:S02]  /*57c0*/  SYNCS.PHASECHK.TRANS64.TRYWAIT P0, [R15+URZ+0x90], R4 ;  /* 0x000090040f0075a7 */ /* 0x001064000800017f */
[----:B-1----:R-:W-:Y:S05]  /*57d0*/  @!P0 NANOSLEEP.SYNCS 0x989680 ;  /* 0x009896800000895d */ /* 0x002fea0003900000 */
[----:B------:R-:W1:Y:S02]  /*57e0*/  @!P0 SYNCS.PHASECHK.TRANS64 P0, [R15+URZ+0x90], R4 ;  /* 0x000090040f0085a7 */ /* 0x000e64000800007f */
[----:B-1----:R-:W-:Y:S05]  /*57f0*/  @!P0 BRA `(.L_x_69) ;  /* 0xfffffffc00f08947 */ /* 0x002fea000383ffff */
[----:B------:R-:W-:Y:S05]  /*5800*/  BRA `(.L_x_102) ;  /* 0xffffffe800747947 */ /* 0x000fea000383ffff */
.L_x_77:
[----:B------:R-:W-:Y:S01]  /*5810*/  BSSY B0, `(.L_x_103) ;  /* 0x0000006000007945 */ /* 0x000fe20003800000 */
[----:B------:R-:W-:-:S07]  /*5820*/  IMAD.MOV.U32 R15, RZ, RZ, -0x1 ;  /* 0xffffffffff0f7424 */ /* 0x000fce00078e00ff */
[----:B------:R-:W-:Y:S05]  /*5830*/  WARPSYNC.COLLECTIVE R15, `(.L_x_104) ;  /* 0x000000000f0c7348 */ /* 0x000fea0003c00000 */
[----:B------:R-:W-:Y:S02]  /*5840*/  ELECT P6, UR62, PT ;  /* 0x00000000003e782f */ /* 0x000fe400038c0000 */
[----:B------:R-:W-:Y:S01]  /*5850*/  MOV R14, UR62 ;  /* 0x0000003e000e7c02 */ /* 0x000fe20008000f00 */
[----:B------:R-:W-:Y:S10]  /*5860*/  ENDCOLLECTIVE ;  /* 0x000000000000791b */ /* 0x000ff40003800000 */
.L_x_104:
[----:B------:R-:W-:Y:S05]  /*5870*/  BSYNC B0 ;  /* 0x0000000000007941 */ /* 0x000fea0003800000 */
.L_x_103:
[----:B------:R-:W-:Y:S05]  /*5880*/  BRA `(.L_x_105) ;  /* 0xfffffff000d47947 */ /* 0x000fea000383ffff */
.L_x_81:
[----:B0-----:R0:W1:Y:S02]  /*5890*/  SYNCS.PHASECHK.TRANS64.TRYWAIT P0, [R5+URZ], R2 ;  /* 0x00000002050075a7 */ /* 0x001064000800017f */
[----:B-1----:R-:W-:Y:S05]  /*58a0*/  @!P0 NANOSLEEP.SYNCS 0x989680 ;  /* 0x009896800000895d */ /* 0x002fea0003900000 */
[----:B------:R-:W1:Y:S02]  /*58b0*/  @!P0 SYNCS.PHASECHK.TRANS64 P0, [R5+URZ], R2 ;  /* 0x00000002050085a7 */ /* 0x000e64000800007f */
[----:B-1----:R-:W-:Y:S05]  /*58c0*/  @!P0 BRA `(.L_x_81) ;  /* 0xfffffffc00f08947 */ /* 0x002fea000383ffff */
[----:B------:R-:W-:Y:S05]  /*58d0*/  BRA `(.L_x_106) ;  /* 0xfffffff400147947 */ /* 0x000fea000383ffff */
.L_x_82:
[----:B0-----:R0:W1:Y:S02]  /*58e0*/  SYNCS.PHASECHK.TRANS64.TRYWAIT P0, [R9+URZ], R4 ;  /* 0x00000004090075a7 */ /* 0x001064000800017f */
[----:B-1----:R-:W-:Y:S05]  /*58f0*/  @!P0 NANOSLEEP.SYNCS 0x989680 ;  /* 0x009896800000895d */ /* 0x002fea0003900000 */
[----:B------:R-:W1:Y:S02]  /*5900*/  @!P0 SYNCS.PHASECHK.TRANS64 P0, [R9+URZ], R4 ;  /* 0x00000004090085a7 */ /* 0x000e64000800007f */
[----:B-1----:R-:W-:Y:S05]  /*5910*/  @!P0 BRA `(.L_x_82) ;  /* 0xfffffffc00f08947 */ /* 0x002fea000383ffff */
[----:B------:R-:W-:Y:S05]  /*5920*/  BRA `(.L_x_107) ;  /* 0xfffffff400247947 */ /* 0x000fea000383ffff */
.L_x_83:
[----:B0-----:R0:W1:Y:S02]  /*5930*/  SYNCS.PHASECHK.TRANS64.TRYWAIT P0, [R8+URZ], R5 ;  /* 0x00000005080075a7 */ /* 0x001064000800017f */
[----:B-1----:R-:W-:Y:S05]  /*5940*/  @!P0 NANOSLEEP.SYNCS 0x989680 ;  /* 0x009896800000895d */ /* 0x002fea0003900000 */
[----:B------:R-:W1:Y:S02]  /*5950*/  @!P0 SYNCS.PHASECHK.TRANS64 P0, [R8+URZ], R5 ;  /* 0x00000005080085a7 */ /* 0x000e64000800007f */
[----:B-1----:R-:W-:Y:S05]  /*5960*/  @!P0 BRA `(.L_x_83) ;  /* 0xfffffffc00f08947 */ /* 0x002fea000383ffff */
[----:B------:R-:W-:Y:S05]  /*5970*/  BRA `(.L_x_108) ;  /* 0xfffffff400347947 */ /* 0x000fea000383ffff */
.L_x_84:
[----:B0-----:R0:W1:Y:S02]  /*5980*/  SYNCS.PHASECHK.TRANS64.TRYWAIT P0, [R9+URZ], R4 ;  /* 0x00000004090075a7 */ /* 0x001064000800017f */
[----:B-1----:R-:W-:Y:S05]  /*5990*/  @!P0 NANOSLEEP.SYNCS 0x989680 ;  /* 0x009896800000895d */ /* 0x002fea0003900000 */
[----:B------:R-:W1:Y:S02]  /*59a0*/  @!P0 SYNCS.PHASECHK.TRANS64 P0, [R9+URZ], R4 ;  /* 0x00000004090085a7 */ /* 0x000e64000800007f */
[----:B-1----:R-:W-:Y:S05]  /*59b0*/  @!P0 BRA `(.L_x_84) ;  /* 0xfffffffc00f08947 */ /* 0x002fea000383ffff */
[----:B------:R-:W-:Y:S05]  /*59c0*/  BRA `(.L_x_109) ;  /* 0xfffffff400447947 */ /* 0x000fea000383ffff */
.L_x_85:
[----:B0-----:R0:W1:Y:S02]  /*59d0*/  SYNCS.PHASECHK.TRANS64.TRYWAIT P0, [R8+URZ], R5 ;  /* 0x00000005080075a7 */ /* 0x001064000800017f */
[----:B-1----:R-:W-:Y:S05]  /*59e0*/  @!P0 NANOSLEEP.SYNCS 0x989680 ;  /* 0x009896800000895d */ /* 0x002fea0003900000 */
[----:B------:R-:W1:Y:S02]  /*59f0*/  @!P0 SYNCS.PHASECHK.TRANS64 P0, [R8+URZ], R5 ;  /* 0x00000005080085a7 */ /* 0x000e64000800007f */
[----:B-1----:R-:W-:Y:S05]  /*5a00*/  @!P0 BRA `(.L_x_85) ;  /* 0xfffffffc00f08947 */ /* 0x002fea000383ffff */
[----:B------:R-:W-:Y:S05]  /*5a10*/  BRA `(.L_x_110) ;  /* 0xfffffff400547947 */ /* 0x000fea000383ffff */
.L_x_86:
[----:B0-----:R0:W1:Y:S02]  /*5a20*/  SYNCS.PHASECHK.TRANS64.TRYWAIT P0, [R9+URZ], R4 ;  /* 0x00000004090075a7 */ /* 0x001064000800017f */
[----:B-1----:R-:W-:Y:S05]  /*5a30*/  @!P0 NANOSLEEP.SYNCS 0x989680 ;  /* 0x009896800000895d */ /* 0x002fea0003900000 */
[----:B------:R-:W1:Y:S02]  /*5a40*/  @!P0 SYNCS.PHASECHK.TRANS64 P0, [R9+URZ], R4 ;  /* 0x00000004090085a7 */ /* 0x000e64000800007f */
[----:B-1----:R-:W-:Y:S05]  /*5a50*/  @!P0 BRA `(.L_x_86) ;  /* 0xfffffffc00f08947 */ /* 0x002fea000383ffff */
[----:B------:R-:W-:Y:S05]  /*5a60*/  BRA `(.L_x_111) ;  /* 0xfffffff400647947 */ /* 0x000fea000383ffff */
.L_x_87:
[----:B0-----:R0:W1:Y:S02]  /*5a70*/  SYNCS.PHASECHK.TRANS64.TRYWAIT P0, [R8+URZ], R5 ;  /* 0x00000005080075a7 */ /* 0x001064000800017f */
[----:B-1----:R-:W-:Y:S05]  /*5a80*/  @!P0 NANOSLEEP.SYNCS 0x989680 ;  /* 0x009896800000895d */ /* 0x002fea0003900000 */
[----:B------:R-:W1:Y:S02]  /*5a90*/  @!P0 SYNCS.PHASECHK.TRANS64 P0, [R8+URZ], R5 ;  /* 0x00000005080085a7 */ /* 0x000e64000800007f */
[----:B-1----:R-:W-:Y:S05]  /*5aa0*/  @!P0 BRA `(.L_x_87) ;  /* 0xfffffffc00f08947 */ /* 0x002fea000383ffff */
[----:B------:R-:W-:Y:S05]  /*5ab0*/  BRA `(.L_x_112) ;  /* 0xfffffff400747947 */ /* 0x000fea000383ffff */
.L_x_88:
[----:B0-----:R0:W1:Y:S02]  /*5ac0*/  SYNCS.PHASECHK.TRANS64.TRYWAIT P0, [R9+URZ], R4 ;  /* 0x00000004090075a7 */ /* 0x001064000800017f */
[----:B-1----:R-:W-:Y:S05]  /*5ad0*/  @!P0 NANOSLEEP.SYNCS 0x989680 ;  /* 0x009896800000895d */ /* 0x002fea0003900000 */
[----:B------:R-:W1:Y:S02]  /*5ae0*/  @!P0 SYNCS.PHASECHK.TRANS64 P0, [R9+URZ], R4 ;  /* 0x00000004090085a7 */ /* 0x000e64000800007f */
[----:B-1----:R-:W-:Y:S05]  /*5af0*/  @!P0 BRA `(.L_x_88) ;  /* 0xfffffffc00f08947 */ /* 0x002fea000383ffff */
[----:B------:R-:W-:Y:S05]  /*5b00*/  BRA `(.L_x_113) ;  /* 0xfffffff400847947 */ /* 0x000fea000383ffff */
.L_x_89:
[----:B0-----:R0:W1:Y:S02]  /*5b10*/  SYNCS.PHASECHK.TRANS64.TRYWAIT P0, [R8+URZ], R5 ;  /* 0x00000005080075a7 */ /* 0x001064000800017f */
[----:B-1----:R-:W-:Y:S05]  /*5b20*/  @!P0 NANOSLEEP.SYNCS 0x989680 ;  /* 0x009896800000895d */ /* 0x002fea0003900000 */
[----:B------:R-:W1:Y:S02]  /*5b30*/  @!P0 SYNCS.PHASECHK.TRANS64 P0, [R8+URZ], R5 ;  /* 0x00000005080085a7 */ /* 0x000e64000800007f */
[----:B-1----:R-:W-:Y:S05]  /*5b40*/  @!P0 BRA `(.L_x_89) ;  /* 0xfffffffc00f08947 */ /* 0x002fea000383ffff */
[----:B------:R-:W-:Y:S05]  /*5b50*/  BRA `(.L_x_114) ;  /* 0xfffffff400947947 */ /* 0x000fea000383ffff */
.L_x_90:
[----:B0-----:R0:W1:Y:S02]  /*5b60*/  SYNCS.PHASECHK.TRANS64.TRYWAIT P0, [R9+URZ], R4 ;  /* 0x00000004090075a7 */ /* 0x001064000800017f */
[----:B-1----:R-:W-:Y:S05]  /*5b70*/  @!P0 NANOSLEEP.SYNCS 0x989680 ;  /* 0x009896800000895d */ /* 0x002fea0003900000 */
[----:B------:R-:W1:Y:S02]  /*5b80*/  @!P0 SYNCS.PHASECHK.TRANS64 P0, [R9+URZ], R4 ;  /* 0x00000004090085a7 */ /* 0x000e64000800007f */
[----:B-1----:R-:W-:Y:S05]  /*5b90*/  @!P0 BRA `(.L_x_90) ;  /* 0xfffffffc00f08947 */ /* 0x002fea000383ffff */
[----:B------:R-:W-:Y:S05]  /*5ba0*/  BRA `(.L_x_115) ;  /* 0xfffffff400a47947 */ /* 0x000fea000383ffff */
.L_x_91:
[----:B0-----:R0:W1:Y:S02]  /*5bb0*/  SYNCS.PHASECHK.TRANS64.TRYWAIT P0, [R8+URZ], R5 ;  /* 0x00000005080075a7 */ /* 0x001064000800017f */
[----:B-1----:R-:W-:Y:S05]  /*5bc0*/  @!P0 NANOSLEEP.SYNCS 0x989680 ;  /* 0x009896800000895d */ /* 0x002fea0003900000 */
[----:B------:R-:W1:Y:S02]  /*5bd0*/  @!P0 SYNCS.PHASECHK.TRANS64 P0, [R8+URZ], R5 ;  /* 0x00000005080085a7 */ /* 0x000e64000800007f */
[----:B-1----:R-:W-:Y:S05]  /*5be0*/  @!P0 BRA `(.L_x_91) ;  /* 0xfffffffc00f08947 */ /* 0x002fea000383ffff */
[----:B------:R-:W-:Y:S05]  /*5bf0*/  BRA `(.L_x_116) ;  /* 0xfffffff400b47947 */ /* 0x000fea000383ffff */
.L_x_92:
[----:B0-----:R0:W1:Y:S02]  /*5c00*/  SYNCS.PHASECHK.TRANS64.TRYWAIT P0, [R9+URZ], R4 ;  /* 0x00000004090075a7 */ /* 0x001064000800017f */
[----:B-1----:R-:W-:Y:S05]  /*5c10*/  @!P0 NANOSLEEP.SYNCS 0x989680 ;  /* 0x009896800000895d */ /* 0x002fea0003900000 */
[----:B------:R-:W1:Y:S02]  /*5c20*/  @!P0 SYNCS.PHASECHK.TRANS64 P0, [R9+URZ], R4 ;  /* 0x00000004090085a7 */ /* 0x000e64000800007f */
[----:B-1----:R-:W-:Y:S05]  /*5c30*/  @!P0 BRA `(.L_x_92) ;  /* 0xfffffffc00f08947 */ /* 0x002fea000383ffff */
[----:B------:R-:W-:Y:S05]  /*5c40*/  BRA `(.L_x_117) ;  /* 0xfffffff400c47947 */ /* 0x000fea000383ffff */
.L_x_93:
[----:B0-----:R0:W1:Y:S02]  /*5c50*/  SYNCS.PHASECHK.TRANS64.TRYWAIT P0, [R8+URZ], R5 ;  /* 0x00000005080075a7 */ /* 0x001064000800017f */
[----:B-1----:R-:W-:Y:S05]  /*5c60*/  @!P0 NANOSLEEP.SYNCS 0x989680 ;  /* 0x009896800000895d */ /* 0x002fea0003900000 */
[----:B------:R-:W1:Y:S02]  /*5c70*/  @!P0 SYNCS.PHASECHK.TRANS64 P0, [R8+URZ], R5 ;  /* 0x00000005080085a7 */ /* 0x000e64000800007f */
[----:B-1----:R-:W-:Y:S05]  /*5c80*/  @!P0 BRA `(.L_x_93) ;  /* 0xfffffffc00f08947 */ /* 0x002fea000383ffff */
[----:B------:R-:W-:Y:S05]  /*5c90*/  BRA `(.L_x_118) ;  /* 0xfffffff400d47947 */ /* 0x000fea000383ffff */
.L_x_94:
[----:B0-----:R0:W1:Y:S02]  /*5ca0*/  SYNCS.PHASECHK.TRANS64.TRYWAIT P0, [R9+URZ], R4 ;  /* 0x00000004090075a7 */ /* 0x001064000800017f */
[----:B-1----:R-:W-:Y:S05]  /*5cb0*/  @!P0 NANOSLEEP.SYNCS 0x989680 ;  /* 0x009896800000895d */ /* 0x002fea0003900000 */
[----:B------:R-:W1:Y:S02]  /*5cc0*/  @!P0 SYNCS.PHASECHK.TRANS64 P0, [R9+URZ], R4 ;  /* 0x00000004090085a7 */ /* 0x000e64000800007f */
[----:B-1----:R-:W-:Y:S05]  /*5cd0*/  @!P0 BRA `(.L_x_94) ;  /* 0xfffffffc00f08947 */ /* 0x002fea000383ffff */
[----:B------:R-:W-:Y:S05]  /*5ce0*/  BRA `(.L_x_119) ;  /* 0xfffffff400e47947 */ /* 0x000fea000383ffff */
.L_x_95:
[----:B0-----:R0:W1:Y:S02]  /*5cf0*/  SYNCS.PHASECHK.TRANS64.TRYWAIT P0, [R8+URZ], R5 ;  /* 0x00000005080075a7 */ /* 0x001064000800017f */
[----:B-1----:R-:W-:Y:S05]  /*5d00*/  @!P0 NANOSLEEP.SYNCS 0x989680 ;  /* 0x009896800000895d */ /* 0x002fea0003900000 */
[----:B------:R-:W1:Y:S02]  /*5d10*/  @!P0 SYNCS.PHASECHK.TRANS64 P0, [R8+URZ], R5 ;  /* 0x00000005080085a7 */ /* 0x000e64000800007f */
[----:B-1----:R-:W-:Y:S05]  /*5d20*/  @!P0 BRA `(.L_x_95) ;  /* 0xfffffffc00f08947 */ /* 0x002fea000383ffff */
[----:B------:R-:W-:Y:S05]  /*5d30*/  BRA `(.L_x_120) ;  /* 0xfffffff400f47947 */ /* 0x000fea000383ffff */
.L_x_96:
[----:B0-----:R0:W1:Y:S02]  /*5d40*/  SYNCS.PHASECHK.TRANS64.TRYWAIT P0, [R9+URZ], R4 ;  /* 0x00000004090075a7 */ /* 0x001064000800017f */
[----:B-1----:R-:W-:Y:S05]  /*5d50*/  @!P0 NANOSLEEP.SYNCS 0x989680 ;  /* 0x009896800000895d */ /* 0x002fea0003900000 */
[----:B------:R-:W1:Y:S02]  /*5d60*/  @!P0 SYNCS.PHASECHK.TRANS64 P0, [R9+URZ], R4 ;  /* 0x00000004090085a7 */ /* 0x000e64000800007f */
[----:B-1----:R-:W-:Y:S05]  /*5d70*/  @!P0 BRA `(.L_x_96) ;  /* 0xfffffffc00f08947 */ /* 0x002fea000383ffff */
[----:B------:R-:W-:Y:S05]  /*5d80*/  BRA `(.L_x_121) ;  /* 0xfffffff800047947 */ /* 0x000fea000383ffff */
.L_x_97:
[----:B0-----:R0:W1:Y:S02]  /*5d90*/  SYNCS.PHASECHK.TRANS64.TRYWAIT P0, [R6+URZ], R5 ;  /* 0x00000005060075a7 */ /* 0x001064000800017f */
[----:B-1----:R-:W-:Y:S05]  /*5da0*/  @!P0 NANOSLEEP.SYNCS 0x989680 ;  /* 0x009896800000895d */ /* 0x002fea0003900000 */
[----:B------:R-:W1:Y:S02]  /*5db0*/  @!P0 SYNCS.PHASECHK.TRANS64 P0, [R6+URZ], R5 ;  /* 0x00000005060085a7 */ /* 0x000e64000800007f */
[----:B-1----:R-:W-:Y:S05]  /*5dc0*/  @!P0 BRA `(.L_x_97) ;  /* 0xfffffffc00f08947 */ /* 0x002fea000383ffff */
[----:B------:R-:W-:Y:S05]  /*5dd0*/  BRA `(.L_x_122) ;  /* 0xfffffff8000c7947 */ /* 0x000fea000383ffff */
.L_x_123:
[----:B------:R-:W-:-:S00]  /*5de0*/  BRA `(.L_x_123) ;  /* 0xfffffffc00fc7947 */ /* 0x000fc0000383ffff */
[----:B------:R-:W-:-:S00]  /*5df0*/  NOP ;  /* 0x0000000000007918 */ /* 0x000fc00000000000 */
        /* <DEDUP_REMOVED lines=8> */
.L_x_124:


//--------------------- .nv.global.init           --------------------------
	.section	.nv.global.init,"aw",@progbits
.nv.global.init:
	.type		$str$22,@object
	.size		$str$22,($str$23 - $str$22)
$str$22:
        /*0000*/ 	.byte	0x6b, 0x5f, 0x74, 0x69, 0x6c, 0x65, 0x5f, 0x63, 0x6f, 0x75, 0x6e, 0x74, 0x20, 0x3e, 0x3d, 0x20
        /*0010*/ 	.byte	0x31, 0x00
	.type		$str$23,@object
	.size		$str$23,(__unnamed_1 - $str$23)
$str$23:
        /*0012*/ 	.byte	0x2f, 0x74, 0x6d, 0x70, 0x2f, 0x63, 0x75, 0x74, 0x6c, 0x61, 0x73, 0x73, 0x5f, 0x73, 0x77, 0x65
        /*0022*/ 	.byte	0x65, 0x70, 0x5f, 0x73, 0x72, 0x63, 0x2f, 0x69, 0x6e, 0x63, 0x6c, 0x75, 0x64, 0x65, 0x2f, 0x63
        /*0032*/ 	.byte	0x75, 0x74, 0x6c, 0x61, 0x73, 0x73, 0x2f, 0x67, 0x65, 0x6d, 0x6d, 0x2f, 0x63, 0x6f, 0x6c, 0x6c
        /*0042*/ 	.byte	0x65, 0x63, 0x74, 0x69, 0x76, 0x65, 0x2f, 0x73, 0x6d, 0x39, 0x30, 0x5f, 0x6d, 0x6d, 0x61, 0x5f
        /*0052*/ 	.byte	0x74, 0x6d, 0x61, 0x5f, 0x67, 0x6d, 0x6d, 0x61, 0x5f, 0x73, 0x73, 0x5f, 0x77, 0x61, 0x72, 0x70
        /*0062*/ 	.byte	0x73, 0x70, 0x65, 0x63, 0x69, 0x61, 0x6c, 0x69, 0x7a, 0x65, 0x64, 0x2e, 0x68, 0x70, 0x70, 0x00
	.type		__unnamed_1,@object
	.size		__unnamed_1,(.L_0 - __unnamed_1)
__unnamed_1:
        /*0072*/ 	.byte	0x76, 0x6f, 0x69, 0x64, 0x20, 0x63, 0x75, 0x74, 0x6c, 0x61, 0x73, 0x73, 0x3a, 0x3a, 0x67, 0x65
        /* <DEDUP_REMOVED lines=180> */
        /*0bc2*/ 	.byte	0x00
.L_0:


//--------------------- .nv.shared._ZN7cutlass13device_kernelINS_4gemm6kernel13GemmUniversalIN4cute5tupleIJiiiiEEENS1_10collective13CollectiveMmaINS1_34MainloopSm90TmaGmmaWarpSpecializedILi18ENS5_IJNS4_1CILi2EEENSA_ILi1EEESC_EEENS1_35KernelTmaWarpSpecializedCooperativeEEENS5_IJNSA_ILi384EEENSA_ILi8EEENSA_ILi16EEEEEENS_6half_tENS5_IJlSC_lEEESK_SL_NS4_8TiledMMAINS4_8MMA_AtomIJNS4_4SM904GMMA24MMA_64x8x16_F32F16F16_SSILNSP_5MajorE0ELSR_0ELNSP_7ScaleInE1ELSS_1EEEEEENS4_6LayoutISD_NS5_IJSC_NSA_ILi0EEESW_EEEEENS5_IJNS4_10UnderscoreESZ_SZ_EEEEENS4_13SM90_TMA_LOADENS4_14ComposedLayoutINS4_7SwizzleILi1ELi4ELi3EEENS4_18smem_ptr_flag_bitsILi16EEENSV_INS5_IJSH_SI_EEENS5_IJSI_SC_EEEEEEEvNS4_8identityENS4_23SM90_TMA_LOAD_MULTICASTES1B_vS1C_EENS_8epilogue10collective6detail29Sm90TmaWarpSpecializedAdapterINS1G_15DefaultEpilogueISK_SL_SL_NS1F_6thread17LinearCombinationISK_Li1EffLNS1K_9ScaleType4KindE0ELNS_15FloatRoundStyleE2ESK_EENS1_15EpilogueDefaultEEEEEvvEEEEvNT_6ParamsE --------------------------
	.section	.nv.shared._ZN7cutlass13device_kernelINS_4gemm6kernel13GemmUniversalIN4cute5tupleIJiiiiEEENS1_10collective13CollectiveMmaINS1_34MainloopSm90TmaGmmaWarpSpecializedILi18ENS5_IJNS4_1CILi2EEENSA_ILi1EEESC_EEENS1_35KernelTmaWarpSpecializedCooperativeEEENS5_IJNSA_ILi384EEENSA_ILi8EEENSA_ILi16EEEEEENS_6half_tENS5_IJlSC_lEEESK_SL_NS4_8TiledMMAINS4_8MMA_AtomIJNS4_4SM904GMMA24MMA_64x8x16_F32F16F16_SSILNSP_5MajorE0ELSR_0ELNSP_7ScaleInE1ELSS_1EEEEEENS4_6LayoutISD_NS5_IJSC_NSA_ILi0EEESW_EEEEENS5_IJNS4_10UnderscoreESZ_SZ_EEEEENS4_13SM90_TMA_LOADENS4_14ComposedLayoutINS4_7SwizzleILi1ELi4ELi3EEENS4_18smem_ptr_flag_bitsILi16EEENSV_INS5_IJSH_SI_EEENS5_IJSI_SC_EEEEEEEvNS4_8identityENS4_23SM90_TMA_LOAD_MULTICASTES1B_vS1C_EENS_8epilogue10collective6detail29Sm90TmaWarpSpecializedAdapterINS1G_15DefaultEpilogueISK_SL_SL_NS1F_6thread17LinearCombinationISK_Li1EffLNS1K_9ScaleType4KindE0ELNS_15FloatRoundStyleE2ESK_EENS1_15EpilogueDefaultEEEEEvvEEEEvNT_6ParamsE,"aw",@nobits
	.sectionflags	@""
	.align	16
	.zero		1024


//--------------------- .nv.shared.reserved.0     --------------------------
	.section	.nv.shared.reserved.0,"aw",@nobits
	.weak		__nv_reservedSMEM_offset_0_alias
	.size		__nv_reservedSMEM_offset_0_alias, 0, 0
	.other		__nv_reservedSMEM_offset_0_alias,@"STO_CUDA_RESERVED_SHARED STV_DEFAULT"
__nv_reservedSMEM_offset_0_alias:
	.zero		0


//--------------------- .nv.global                --------------------------
	.section	.nv.global,"aw",@nobits
.nv.global:
	.type		_ZN39_INTERNAL_db86edce_4_k_cu_3ba99403_51194cute1_E,@object
	.size		_ZN39_INTERNAL_db86edce_4_k_cu_3ba99403_51194cute1_E,(_ZN39_INTERNAL_db86edce_4_k_cu_3ba99403_51194cuda3std3__45__cpo6cbeginE - _ZN39_INTERNAL_db86edce_4_k_cu_3ba99403_51194cute1_E)
_ZN39_INTERNAL_db86edce_4_k_cu_3ba99403_51194cute1_E:
	.zero		1
	.type		_ZN39_INTERNAL_db86edce_4_k_cu_3ba99403_51194cuda3std3__45__cpo6cbeginE,@object
	.size		_ZN39_INTERNAL_db86edce_4_k_cu_3ba99403_51194cuda3std3__45__cpo6cbeginE,(_ZN39_INTERNAL_db86edce_4_k_cu_3ba99403_51194cuda3std3__48in_placeE - _ZN39_INTERNAL_db86edce_4_k_cu_3ba99403_51194cuda3std3__45__cpo6cbeginE)
_ZN39_INTERNAL_db86edce_4_k_cu_3ba99403_51194cuda3std3__45__cpo6cbeginE:
	.zero		1
	.type		_ZN39_INTERNAL_db86edce_4_k_cu_3ba99403_51194cuda3std3__48in_placeE,@object
	.size		_ZN39_INTERNAL_db86edce_4_k_cu_3ba99403_51194cuda3std3__48in_placeE,(_ZN39_INTERNAL_db86edce_4_k_cu_3ba99403_51194cuda3std6ranges3__45__cpo9iter_moveE - _ZN39_INTERNAL_db86edce_4_k_cu_3ba99403_51194cuda3std3__48in_placeE)
_ZN39_INTERNAL_db86edce_4_k_cu_3ba99403_51194cuda3std3__48in_placeE:
	.zero		1
	.type		_ZN39_INTERNAL_db86edce_4_k_cu_3ba99403_51194cuda3std6ranges3__45__cpo9iter_moveE,@object
	.size		_ZN39_INTERNAL_db86edce_4_k_cu_3ba99403_51194cuda3std6ranges3__45__cpo9iter_moveE,(_ZN39_INTERNAL_db86edce_4_k_cu_3ba99403_51194cuda3std3__45__cpo5beginE - _ZN39_INTERNAL_db86edce_4_k_cu_3ba99403_51194cuda3std6ranges3__45__cpo9iter_moveE)
_ZN39_INTERNAL_db86edce_4_k_cu_3ba99403_51194cuda3std6ranges3__45__cpo9iter_moveE:
	.zero		1
	.type		_ZN39_INTERNAL_db86edce_4_k_cu_3ba99403_51194cuda3std3__45__cpo5beginE,@object
	.size		_ZN39_INTERNAL_db86edce_4_k_cu_3ba99403_51194cuda3std3__45__cpo5beginE,(_ZN39_INTERNAL_db86edce_4_k_cu_3ba99403_51194cuda3std3__441_GLOBAL__N__db86edce_4_k_cu_3ba99403_51196ignoreE - _ZN39_INTERNAL_db86edce_4_k_cu_3ba99403_51194cuda3std3__45__cpo5beginE)
_ZN39_INTERNAL_db86edce_4_k_cu_3ba99403_51194cuda3std3__45__cpo5beginE:
	.zero		1
	.type		_ZN39_INTERNAL_db86edce_4_k_cu_3ba99403_51194cuda3std3__441_GLOBAL__N__db86edce_4_k_cu_3ba99403_51196ignoreE,@object
	.size		_ZN39_INTERNAL_db86edce_4_k_cu_3ba99403_51194cuda3std3__441_GLOBAL__N__db86edce_4_k_cu_3ba99403_51196ignoreE,(_ZN39_INTERNAL_db86edce_4_k_cu_3ba99403_51194cute7productE - _ZN39_INTERNAL_db86edce_4_k_cu_3ba99403_51194cuda3std3__441_GLOBAL__N__db86edce_4_k_cu_3ba99403_51196ignoreE)
_ZN39_INTERNAL_db86edce_4_k_cu_3ba99403_51194cuda3std3__441_GLOBAL__N__db86edce_4_k_cu_3ba99403_51196ignoreE:
	.zero		1
	.type		_ZN39_INTERNAL_db86edce_4_k_cu_3ba99403_51194cute7productE,@object
	.size		_ZN39_INTERNAL_db86edce_4_k_cu_3ba99403_51194cute7productE,(_ZN39_INTERNAL_db86edce_4_k_cu_3ba99403_51194cuda3std3__45__cpo3endE - _ZN39_INTERNAL_db86edce_4_k_cu_3ba99403_51194cute7productE)
_ZN39_INTERNAL_db86edce_4_k_cu_3ba99403_51194cute7productE:
	.zero		1
	.type		_ZN39_INTERNAL_db86edce_4_k_cu_3ba99403_51194cuda3std3__45__cpo3endE,@object
	.size		_ZN39_INTERNAL_db86edce_4_k_cu_3ba99403_51194cuda3std3__45__cpo3endE,(_ZN39_INTERNAL_db86edce_4_k_cu_3ba99403_51194cuda3std3__419piecewise_constructE - _ZN39_INTERNAL_db86edce_4_k_cu_3ba99403_51194cuda3std3__45__cpo3endE)
_ZN39_INTERNAL_db86edce_4_k_cu_3ba99403_51194cuda3std3__45__cpo3endE:
	.zero		1
	.type		_ZN39_INTERNAL_db86edce_4_k_cu_3ba99403_51194cuda3std3__419piecewise_constructE,@object
	.size		_ZN39_INTERNAL_db86edce_4_k_cu_3ba99403_51194cuda3std3__419piecewise_constructE,(_ZN39_INTERNAL_db86edce_4_k_cu_3ba99403_51194cuda3std3__45__cpo4cendE - _ZN39_INTERNAL_db86edce_4_k_cu_3ba99403_51194cuda3std3__419piecewise_constructE)
_ZN39_INTERNAL_db86edce_4_k_cu_3ba99403_51194cuda3std3__419piecewise_constructE:
	.zero		1
	.type		_ZN39_INTERNAL_db86edce_4_k_cu_3ba99403_51194cuda3std3__45__cpo4cendE,@object
	.size		_ZN39_INTERNAL_db86edce_4_k_cu_3ba99403_51194cuda3std3__45__cpo4cendE,(_ZN39_INTERNAL_db86edce_4_k_cu_3ba99403_51194cuda3std6ranges3__45__cpo4swapE - _ZN39_INTERNAL_db86edce_4_k_cu_3ba99403_51194cuda3std3__45__cpo4cendE)
_ZN39_INTERNAL_db86edce_4_k_cu_3ba99403_51194cuda3std3__45__cpo4cendE:
	.zero		1
	.type		_ZN39_INTERNAL_db86edce_4_k_cu_3ba99403_51194cuda3std6ranges3__45__cpo4swapE,@object
	.size		_ZN39_INTERNAL_db86edce_4_k_cu_3ba99403_51194cuda3std6ranges3__45__cpo4swapE,(.L_8 - _ZN39_INTERNAL_db86edce_4_k_cu_3ba99403_51194cuda3std6ranges3__45__cpo4swapE)
_ZN39_INTERNAL_db86edce_4_k_cu_3ba99403_51194cuda3std6ranges3__45__cpo4swapE:
	.zero		1
.L_8:


//--------------------- .nv.constant0._ZN7cutlass13device_kernelINS_4gemm6kernel13GemmUniversalIN4cute5tupleIJiiiiEEENS1_10collective13CollectiveMmaINS1_34MainloopSm90TmaGmmaWarpSpecializedILi18ENS5_IJNS4_1CILi2EEENSA_ILi1EEESC_EEENS1_35KernelTmaWarpSpecializedCooperativeEEENS5_IJNSA_ILi384EEENSA_ILi8EEENSA_ILi16EEEEEENS_6half_tENS5_IJlSC_lEEESK_SL_NS4_8TiledMMAINS4_8MMA_AtomIJNS4_4SM904GMMA24MMA_64x8x16_F32F16F16_SSILNSP_5MajorE0ELSR_0ELNSP_7ScaleInE1ELSS_1EEEEEENS4_6LayoutISD_NS5_IJSC_NSA_ILi0EEESW_EEEEENS5_IJNS4_10UnderscoreESZ_SZ_EEEEENS4_13SM90_TMA_LOADENS4_14ComposedLayoutINS4_7SwizzleILi1ELi4ELi3EEENS4_18smem_ptr_flag_bitsILi16EEENSV_INS5_IJSH_SI_EEENS5_IJSI_SC_EEEEEEEvNS4_8identityENS4_23SM90_TMA_LOAD_MULTICASTES1B_vS1C_EENS_8epilogue10collective6detail29Sm90TmaWarpSpecializedAdapterINS1G_15DefaultEpilogueISK_SL_SL_NS1F_6thread17LinearCombinationISK_Li1EffLNS1K_9ScaleType4KindE0ELNS_15FloatRoundStyleE2ESK_EENS1_15EpilogueDefaultEEEEEvvEEEEvNT_6ParamsE --------------------------
	.section	.nv.constant0._ZN7cutlass13device_kernelINS_4gemm6kernel13GemmUniversalIN4cute5tupleIJiiiiEEENS1_10collective13CollectiveMmaINS1_34MainloopSm90TmaGmmaWarpSpecializedILi18ENS5_IJNS4_1CILi2EEENSA_ILi1EEESC_EEENS1_35KernelTmaWarpSpecializedCooperativeEEENS5_IJNSA_ILi384EEENSA_ILi8EEENSA_ILi16EEEEEENS_6half_tENS5_IJlSC_lEEESK_SL_NS4_8TiledMMAINS4_8MMA_AtomIJNS4_4SM904GMMA24MMA_64x8x16_F32F16F16_SSILNSP_5MajorE0ELSR_0ELNSP_7ScaleInE1ELSS_1EEEEEENS4_6LayoutISD_NS5_IJSC_NSA_ILi0EEESW_EEEEENS5_IJNS4_10UnderscoreESZ_SZ_EEEEENS4_13SM90_TMA_LOADENS4_14ComposedLayoutINS4_7SwizzleILi1ELi4ELi3EEENS4_18smem_ptr_flag_bitsILi16EEENSV_INS5_IJSH_SI_EEENS5_IJSI_SC_EEEEEEEvNS4_8identityENS4_23SM90_TMA_LOAD_MULTICASTES1B_vS1C_EENS_8epilogue10collective6detail29Sm90TmaWarpSpecializedAdapterINS1G_15DefaultEpilogueISK_SL_SL_NS1F_6thread17LinearCombinationISK_Li1EffLNS1K_9ScaleType4KindE0ELNS_15FloatRoundStyleE2ESK_EENS1_15EpilogueDefaultEEEEEvvEEEEvNT_6ParamsE,"a",@progbits
	.sectionflags	@""
	.align	4
.nv.constant0._ZN7cutlass13device_kernelINS_4gemm6kernel13GemmUniversalIN4cute5tupleIJiiiiEEENS1_10collective13CollectiveMmaINS1_34MainloopSm90TmaGmmaWarpSpecializedILi18ENS5_IJNS4_1CILi2EEENSA_ILi1EEESC_EEENS1_35KernelTmaWarpSpecializedCooperativeEEENS5_IJNSA_ILi384EEENSA_ILi8EEENSA_ILi16EEEEEENS_6half_tENS5_IJlSC_lEEESK_SL_NS4_8TiledMMAINS4_8MMA_AtomIJNS4_4SM904GMMA24MMA_64x8x16_F32F16F16_SSILNSP_5MajorE0ELSR_0ELNSP_7ScaleInE1ELSS_1EEEEEENS4_6LayoutISD_NS5_IJSC_NSA_ILi0EEESW_EEEEENS5_IJNS4_10UnderscoreESZ_SZ_EEEEENS4_13SM90_TMA_LOADENS4_14ComposedLayoutINS4_7SwizzleILi1ELi4ELi3EEENS4_18smem_ptr_flag_bitsILi16EEENSV_INS5_IJSH_SI_EEENS5_IJSI_SC_EEEEEEEvNS4_8identityENS4_23SM90_TMA_LOAD_MULTICASTES1B_vS1C_EENS_8epilogue10collective6detail29Sm90TmaWarpSpecializedAdapterINS1G_15DefaultEpilogueISK_SL_SL_NS1F_6thread17LinearCombinationISK_Li1EffLNS1K_9ScaleType4KindE0ELNS_15FloatRoundStyleE2ESK_EENS1_15EpilogueDefaultEEEEEvvEEEEvNT_6ParamsE:
	.zero		1664


//--------------------- SYMBOLS --------------------------

	.type		.nv.reservedSmem.offset0,@object
	.size		.nv.reservedSmem.offset0,0x4
	.type		__assertfail,@function
